	.target	sm_90a

	.elftype	@"ET_EXEC"


//--------------------- .note.nv.tkinfo           --------------------------
	.section	.note.nv.tkinfo,"",@"SHT_NOTE"
	.sectionflags	@"SHF_NOTE_NV_TKINFO"
	.tkinfo
        /*0018*/ 	.word	0x00000002
        /*0030*/ 	.string	""
        /*0030*/ 	.string	"ptxas"
        /*0030*/ 	.string	"Cuda compilation tools, release 13.0, V13.0.88"
        /*0030*/ 	.string	"Build cuda_13.0.r13.0/compiler.36424714_0"
        /*0030*/ 	.string	"-arch sm_90a -m 64 "



//--------------------- .note.nv.cuinfo           --------------------------
	.section	.note.nv.cuinfo,"",@"SHT_NOTE"
	.sectionflags	@"SHF_NOTE_NV_CUINFO"
        /*0018*/ 	.short	0x0002
        /*001a*/ 	.short	0x005a
        /*001c*/ 	.short	0x0082
	.zero		2


//--------------------- .nv.info                  --------------------------
	.section	.nv.info,"",@"SHT_CUDA_INFO"
	.align	4


	//----- nvinfo : EIATTR_REGCOUNT
	.align		4
        /*0000*/ 	.byte	0x04, 0x2f
        /*0002*/ 	.short	(.L_15 - .L_14)
	.align		4
.L_14:
        /*0004*/ 	.word	index@(_ZN7cutlass13device_kernelINS_4gemm6kernel13GemmUniversalIN4cute5tupleIJiiiiEEENS1_10collective13CollectiveMmaINS1_34MainloopSm90TmaGmmaWarpSpecializedILi14ENS5_IJNS4_1CILi1EEESB_SB_EEENS1_32KernelTmaWarpSpecializedPingpongEEENS5_IJNSA_ILi64EEESF_SF_EEENS_6half_tENS5_IJlSB_lEEESH_SI_NS4_8TiledMMAINS4_8MMA_AtomIJNS4_4SM904GMMA25MMA_64x64x16_F32F16F16_SSILNSM_5MajorE0ELSO_0ELNSM_7ScaleInE1ELSP_1EEEEEENS4_6LayoutISC_NS5_IJNSA_ILi0EEEST_ST_EEEEENS5_IJNS4_10UnderscoreESW_SW_EEEEENS4_13SM90_TMA_LOADENS4_14ComposedLayoutINS4_7SwizzleILi3ELi4ELi3EEENS4_18smem_ptr_flag_bitsILi16EEENSS_INS5_IJNSA_ILi8EEESF_EEENS5_IJSF_SB_EEEEEEEvNS4_8identityESZ_S19_vS1A_EENS_8epilogue10collective6detail29Sm90TmaWarpSpecializedAdapterINS1D_15DefaultEpilogueISH_SI_SI_NS1C_6thread17LinearCombinationISH_Li1EffLNS1H_9ScaleType4KindE0ELNS_15FloatRoundStyleE2ESH_EENS1_15EpilogueDefaultEEEEEvvEEEEvNT_6ParamsE)
        /*0008*/ 	.word	0x000000a8


	//----- nvinfo : EIATTR_FRAME_SIZE
	.align		4
.L_15:
        /*000c*/ 	.byte	0x04, 0x11
        /*000e*/ 	.short	(.L_17 - .L_16)
	.align		4
.L_16:
        /*0010*/ 	.word	index@(_ZN7cutlass13device_kernelINS_4gemm6kernel13GemmUniversalIN4cute5tupleIJiiiiEEENS1_10collective13CollectiveMmaINS1_34MainloopSm90TmaGmmaWarpSpecializedILi14ENS5_IJNS4_1CILi1EEESB_SB_EEENS1_32KernelTmaWarpSpecializedPingpongEEENS5_IJNSA_ILi64EEESF_SF_EEENS_6half_tENS5_IJlSB_lEEESH_SI_NS4_8TiledMMAINS4_8MMA_AtomIJNS4_4SM904GMMA25MMA_64x64x16_F32F16F16_SSILNSM_5MajorE0ELSO_0ELNSM_7ScaleInE1ELSP_1EEEEEENS4_6LayoutISC_NS5_IJNSA_ILi0EEEST_ST_EEEEENS5_IJNS4_10UnderscoreESW_SW_EEEEENS4_13SM90_TMA_LOADENS4_14ComposedLayoutINS4_7SwizzleILi3ELi4ELi3EEENS4_18smem_ptr_flag_bitsILi16EEENSS_INS5_IJNSA_ILi8EEESF_EEENS5_IJSF_SB_EEEEEEEvNS4_8identityESZ_S19_vS1A_EENS_8epilogue10collective6detail29Sm90TmaWarpSpecializedAdapterINS1D_15DefaultEpilogueISH_SI_SI_NS1C_6thread17LinearCombinationISH_Li1EffLNS1H_9ScaleType4KindE0ELNS_15FloatRoundStyleE2ESH_EENS1_15EpilogueDefaultEEEEEvvEEEEvNT_6ParamsE)
        /*0014*/ 	.word	0x00000008


	//----- nvinfo : EIATTR_MIN_STACK_SIZE
	.align		4
.L_17:
        /*0018*/ 	.byte	0x04, 0x12
        /*001a*/ 	.short	(.L_19 - .L_18)
	.align		4
.L_18:
        /*001c*/ 	.word	index@(_ZN7cutlass13device_kernelINS_4gemm6kernel13GemmUniversalIN4cute5tupleIJiiiiEEENS1_10collective13CollectiveMmaINS1_34MainloopSm90TmaGmmaWarpSpecializedILi14ENS5_IJNS4_1CILi1EEESB_SB_EEENS1_32KernelTmaWarpSpecializedPingpongEEENS5_IJNSA_ILi64EEESF_SF_EEENS_6half_tENS5_IJlSB_lEEESH_SI_NS4_8TiledMMAINS4_8MMA_AtomIJNS4_4SM904GMMA25MMA_64x64x16_F32F16F16_SSILNSM_5MajorE0ELSO_0ELNSM_7ScaleInE1ELSP_1EEEEEENS4_6LayoutISC_NS5_IJNSA_ILi0EEEST_ST_EEEEENS5_IJNS4_10UnderscoreESW_SW_EEEEENS4_13SM90_TMA_LOADENS4_14ComposedLayoutINS4_7SwizzleILi3ELi4ELi3EEENS4_18smem_ptr_flag_bitsILi16EEENSS_INS5_IJNSA_ILi8EEESF_EEENS5_IJSF_SB_EEEEEEEvNS4_8identityESZ_S19_vS1A_EENS_8epilogue10collective6detail29Sm90TmaWarpSpecializedAdapterINS1D_15DefaultEpilogueISH_SI_SI_NS1C_6thread17LinearCombinationISH_Li1EffLNS1H_9ScaleType4KindE0ELNS_15FloatRoundStyleE2ESH_EENS1_15EpilogueDefaultEEEEEvvEEEEvNT_6ParamsE)
        /*0020*/ 	.word	0x00000008
.L_19:


//--------------------- .nv.compat                --------------------------
	.section	.nv.compat,"",@"SHT_CUDA_COMPAT_INFO"
	.align	4
        /*0000*/ 	.byte	0x02, 0x09, 0x01, 0x00, 0x02, 0x02, 0x04, 0x00, 0x02, 0x05, 0x05, 0x00, 0x03, 0x07, 0x01, 0x01
        /*0010*/ 	.byte	0x02, 0x03, 0x01, 0x00, 0x02, 0x06, 0x01, 0x00, 0x04, 0x0b, 0x08, 0x00, 0x00, 0x00, 0x00, 0x00
        /*0020*/ 	.byte	0x00, 0x00, 0x00, 0x00


//--------------------- .nv.info._ZN7cutlass13device_kernelINS_4gemm6kernel13GemmUniversalIN4cute5tupleIJiiiiEEENS1_10collective13CollectiveMmaINS1_34MainloopSm90TmaGmmaWarpSpecializedILi14ENS5_IJNS4_1CILi1EEESB_SB_EEENS1_32KernelTmaWarpSpecializedPingpongEEENS5_IJNSA_ILi64EEESF_SF_EEENS_6half_tENS5_IJlSB_lEEESH_SI_NS4_8TiledMMAINS4_8MMA_AtomIJNS4_4SM904GMMA25MMA_64x64x16_F32F16F16_SSILNSM_5MajorE0ELSO_0ELNSM_7ScaleInE1ELSP_1EEEEEENS4_6LayoutISC_NS5_IJNSA_ILi0EEEST_ST_EEEEENS5_IJNS4_10UnderscoreESW_SW_EEEEENS4_13SM90_TMA_LOADENS4_14ComposedLayoutINS4_7SwizzleILi3ELi4ELi3EEENS4_18smem_ptr_flag_bitsILi16EEENSS_INS5_IJNSA_ILi8EEESF_EEENS5_IJSF_SB_EEEEEEEvNS4_8identityESZ_S19_vS1A_EENS_8epilogue10collective6detail29Sm90TmaWarpSpecializedAdapterINS1D_15DefaultEpilogueISH_SI_SI_NS1C_6thread17LinearCombinationISH_Li1EffLNS1H_9ScaleType4KindE0ELNS_15FloatRoundStyleE2ESH_EENS1_15EpilogueDefaultEEEEEvvEEEEvNT_6ParamsE --------------------------
	.section	.nv.info._ZN7cutlass13device_kernelINS_4gemm6kernel13GemmUniversalIN4cute5tupleIJiiiiEEENS1_10collective13CollectiveMmaINS1_34MainloopSm90TmaGmmaWarpSpecializedILi14ENS5_IJNS4_1CILi1EEESB_SB_EEENS1_32KernelTmaWarpSpecializedPingpongEEENS5_IJNSA_ILi64EEESF_SF_EEENS_6half_tENS5_IJlSB_lEEESH_SI_NS4_8TiledMMAINS4_8MMA_AtomIJNS4_4SM904GMMA25MMA_64x64x16_F32F16F16_SSILNSM_5MajorE0ELSO_0ELNSM_7ScaleInE1ELSP_1EEEEEENS4_6LayoutISC_NS5_IJNSA_ILi0EEEST_ST_EEEEENS5_IJNS4_10UnderscoreESW_SW_EEEEENS4_13SM90_TMA_LOADENS4_14ComposedLayoutINS4_7SwizzleILi3ELi4ELi3EEENS4_18smem_ptr_flag_bitsILi16EEENSS_INS5_IJNSA_ILi8EEESF_EEENS5_IJSF_SB_EEEEEEEvNS4_8identityESZ_S19_vS1A_EENS_8epilogue10collective6detail29Sm90TmaWarpSpecializedAdapterINS1D_15DefaultEpilogueISH_SI_SI_NS1C_6thread17LinearCombinationISH_Li1EffLNS1H_9ScaleType4KindE0ELNS_15FloatRoundStyleE2ESH_EENS1_15EpilogueDefaultEEEEEvvEEEEvNT_6ParamsE,"",@"SHT_CUDA_INFO"
	.sectionflags	@""
	.align	4


	//----- nvinfo : EIATTR_CUDA_API_VERSION
	.align		4
        /*0000*/ 	.byte	0x04, 0x37
        /*0002*/ 	.short	(.L_21 - .L_20)
.L_20:
        /*0004*/ 	.word	0x00000082


	//----- nvinfo : EIATTR_KPARAM_INFO
	.align		4
.L_21:
        /*0008*/ 	.byte	0x04, 0x17
        /*000a*/ 	.short	(.L_23 - .L_22)
.L_22:
        /*000c*/ 	.word	0x00000000
        /*0010*/ 	.short	0x0000
        /*0012*/ 	.short	0x0070
        /*0014*/ 	.byte	0x00, 0xf0, 0x01, 0x10


	//----- nvinfo : EIATTR_SPARSE_MMA_MASK
	.align		4
.L_23:
        /*0018*/ 	.byte	0x03, 0x50
        /*001a*/ 	.short	0x0000


	//----- nvinfo : EIATTR_MAXREG_COUNT
	.align		4
        /*001c*/ 	.byte	0x03, 0x1b
        /*001e*/ 	.short	0x00a8


	//----- nvinfo : EIATTR_NUM_BARRIERS
	.align		4
        /*0020*/ 	.byte	0x02, 0x4c
        /*0022*/ 	.byte	0x01
	.zero		1


	//----- nvinfo : EIATTR_EXTERNS
	.align		4
        /*0024*/ 	.byte	0x04, 0x0f
        /*0026*/ 	.short	(.L_25 - .L_24)


	//   ....[0]....
	.align		4
.L_24:
        /*0028*/ 	.word	index@(__assertfail)


	//----- nvinfo : EIATTR_ANNOTATIONS
	.align		4
.L_25:
        /*002c*/ 	.byte	0x04, 0x55
        /*002e*/ 	.short	(.L_27 - .L_26)


	//   ....[0]....
.L_26:
        /*0030*/ 	.word	0x00000001
        /*0034*/ 	.byte	0x40, 0x0c, 0x00, 0x00, 0x01, 0x00, 0x00, 0x00, 0x90, 0x44, 0x00, 0x00, 0x01, 0x00, 0x00, 0x00
        /*0044*/ 	.byte	0x80, 0x50, 0x00, 0x00


	//----- nvinfo : EIATTR_MERCURY_ISA_VERSION
	.align		4
.L_27:
        /*0048*/ 	.byte	0x03, 0x5f
        /*004a*/ 	.short	0x0101


	//----- nvinfo : EIATTR_INT_WARP_WIDE_INSTR_OFFSETS
	.align		4
        /*004c*/ 	.byte	0x04, 0x31
        /*004e*/ 	.short	(.L_29 - .L_28)


	//   ....[0]....
.L_28:
        /*0050*/ 	.word	0x00000550


	//   ....[1]....
        /*0054*/ 	.word	0x00000570


	//   ....[2]....
        /*0058*/ 	.word	0x000005f0


	//   ....[3]....
        /*005c*/ 	.word	0x00000600


	//   ....[4]....
        /*0060*/ 	.word	0x00000610


	//   ....[5]....
        /*0064*/ 	.word	0x00000630


	//   ....[6]....
        /*0068*/ 	.word	0x000006c0


	//   ....[7]....
        /*006c*/ 	.word	0x000006e0


	//----- nvinfo : EIATTR_COOP_GROUP_MASK_REGIDS
	.align		4
.L_29:
        /*0070*/ 	.byte	0x04, 0x29
        /*0072*/ 	.short	(.L_31 - .L_30)


	//   ....[0]....
.L_30:
        /*0074*/ 	.word	0xffffffff


	//   ....[1]....
        /*0078*/ 	.word	0xffffffff


	//   ....[2]....
        /*007c*/ 	.word	0xffffffff


	//   ....[3]....
        /*0080*/ 	.word	0xffffffff


	//   ....[4]....
        /*0084*/ 	.word	0xffffffff


	//   ....[5]....
        /*0088*/ 	.word	0xffffffff


	//----- nvinfo : EIATTR_COOP_GROUP_INSTR_OFFSETS
	.align		4
.L_31:
        /*008c*/ 	.byte	0x04, 0x28
        /*008e*/ 	.short	(.L_33 - .L_32)


	//   ....[0]....
.L_32:
        /*0090*/ 	.word	0x00000070


	//   ....[1]....
        /*0094*/ 	.word	0x00000080


	//   ....[2]....
        /*0098*/ 	.word	0x00000140


	//   ....[3]....
        /*009c*/ 	.word	0x00000440


	//   ....[4]....
        /*00a0*/ 	.word	0x00000480


	//   ....[5]....
        /*00a4*/ 	.word	0x000004d0


	//----- nvinfo : EIATTR_REG_RECONFIG
	.align		4
.L_33:
        /*00a8*/ 	.byte	0x01, 0x54
	.zero		2


	//----- nvinfo : EIATTR_SYSCALL_OFFSETS
	.align		4
        /*00ac*/ 	.byte	0x04, 0x46
        /*00ae*/ 	.short	(.L_35 - .L_34)


	//   ....[0]....
.L_34:
        /*00b0*/ 	.word	0x00001780


	//----- nvinfo : EIATTR_MBARRIER_INSTR_OFFSETS
	.align		4
.L_35:
        /*00b4*/ 	.byte	0x04, 0x39
        /*00b6*/ 	.short	(.L_37 - .L_36)


	//   ....[0]....
.L_36:
        /*00b8*/ 	.word	0x00000260
        /*00bc*/ 	.word	0x000000ff
        /*00c0*/ 	.word	0x00000000
        /*00c4*/ 	.short	0x0100
        /*00c6*/ 	.byte	0x08
	.zero		1


	//   ....[1]....
        /*00c8*/ 	.word	0x00000270
        /*00cc*/ 	.word	0x000000ff
        /*00d0*/ 	.word	0x00000070
        /*00d4*/ 	.short	0x0100
        /*00d6*/ 	.byte	0x08
	.zero		1


	//   ....[2]....
        /*00d8*/ 	.word	0x00000280
        /*00dc*/ 	.word	0x000000ff
        /*00e0*/ 	.word	0x00000008
        /*00e4*/ 	.short	0x0100
        /*00e6*/ 	.byte	0x08
	.zero		1


	//   ....[3]....
        /*00e8*/ 	.word	0x00000290
        /*00ec*/ 	.word	0x000000ff
        /*00f0*/ 	.word	0x00000078
        /*00f4*/ 	.short	0x0100
        /*00f6*/ 	.byte	0x08
	.zero		1


	//   ....[4]....
        /*00f8*/ 	.word	0x000002a0
        /*00fc*/ 	.word	0x000000ff
        /*0100*/ 	.word	0x00000010
        /*0104*/ 	.short	0x0100
        /*0106*/ 	.byte	0x08
	.zero		1


	//   ....[5]....
        /*0108*/ 	.word	0x000002b0
        /*010c*/ 	.word	0x000000ff
        /*0110*/ 	.word	0x00000080
        /*0114*/ 	.short	0x0100
        /*0116*/ 	.byte	0x08
	.zero		1


	//   ....[6]....
        /*0118*/ 	.word	0x000002c0
        /*011c*/ 	.word	0x000000ff
        /*0120*/ 	.word	0x00000018
        /*0124*/ 	.short	0x0100
        /*0126*/ 	.byte	0x08
	.zero		1


	//   ....[7]....
        /*0128*/ 	.word	0x000002d0
        /*012c*/ 	.word	0x000000ff
        /*0130*/ 	.word	0x00000088
        /*0134*/ 	.short	0x0100
        /*0136*/ 	.byte	0x08
	.zero		1


	//   ....[8]....
        /*0138*/ 	.word	0x000002e0
        /*013c*/ 	.word	0x000000ff
        /*0140*/ 	.word	0x00000020
        /*0144*/ 	.short	0x0100
        /*0146*/ 	.byte	0x08
	.zero		1


	//   ....[9]....
        /*0148*/ 	.word	0x000002f0
        /*014c*/ 	.word	0x000000ff
        /*0150*/ 	.word	0x00000090
        /*0154*/ 	.short	0x0100
        /*0156*/ 	.byte	0x08
	.zero		1


	//   ....[10]....
        /*0158*/ 	.word	0x00000300
        /*015c*/ 	.word	0x000000ff
        /*0160*/ 	.word	0x00000028
        /*0164*/ 	.short	0x0100
        /*0166*/ 	.byte	0x08
	.zero		1


	//   ....[11]....
        /*0168*/ 	.word	0x00000310
        /*016c*/ 	.word	0x000000ff
        /*0170*/ 	.word	0x00000098
        /*0174*/ 	.short	0x0100
        /*0176*/ 	.byte	0x08
	.zero		1


	//   ....[12]....
        /*0178*/ 	.word	0x00000320
        /*017c*/ 	.word	0x000000ff
        /*0180*/ 	.word	0x00000030
        /*0184*/ 	.short	0x0100
        /*0186*/ 	.byte	0x08
	.zero		1


	//   ....[13]....
        /*0188*/ 	.word	0x00000330
        /*018c*/ 	.word	0x000000ff
        /*0190*/ 	.word	0x000000a0
        /*0194*/ 	.short	0x0100
        /*0196*/ 	.byte	0x08
	.zero		1


	//   ....[14]....
        /*0198*/ 	.word	0x00000340
        /*019c*/ 	.word	0x000000ff
        /*01a0*/ 	.word	0x00000038
        /*01a4*/ 	.short	0x0100
        /*01a6*/ 	.byte	0x08
	.zero		1


	//   ....[15]....
        /*01a8*/ 	.word	0x00000350
        /*01ac*/ 	.word	0x000000ff
        /*01b0*/ 	.word	0x000000a8
        /*01b4*/ 	.short	0x0100
        /*01b6*/ 	.byte	0x08
	.zero		1


	//   ....[16]....
        /*01b8*/ 	.word	0x00000360
        /*01bc*/ 	.word	0x000000ff
        /*01c0*/ 	.word	0x00000040
        /*01c4*/ 	.short	0x0100
        /*01c6*/ 	.byte	0x08
	.zero		1


	//   ....[17]....
        /*01c8*/ 	.word	0x00000370
        /*01cc*/ 	.word	0x000000ff
        /*01d0*/ 	.word	0x000000b0
        /*01d4*/ 	.short	0x0100
        /*01d6*/ 	.byte	0x08
	.zero		1


	//   ....[18]....
        /*01d8*/ 	.word	0x00000380
        /*01dc*/ 	.word	0x000000ff
        /*01e0*/ 	.word	0x00000048
        /*01e4*/ 	.short	0x0100
        /*01e6*/ 	.byte	0x08
	.zero		1


	//   ....[19]....
        /*01e8*/ 	.word	0x00000390
        /*01ec*/ 	.word	0x000000ff
        /*01f0*/ 	.word	0x000000b8
        /*01f4*/ 	.short	0x0100
        /*01f6*/ 	.byte	0x08
	.zero		1


	//   ....[20]....
        /*01f8*/ 	.word	0x000003a0
        /*01fc*/ 	.word	0x000000ff
        /*0200*/ 	.word	0x00000050
        /*0204*/ 	.short	0x0100
        /*0206*/ 	.byte	0x08
	.zero		1


	//   ....[21]....
        /*0208*/ 	.word	0x000003b0
        /*020c*/ 	.word	0x000000ff
        /*0210*/ 	.word	0x000000c0
        /*0214*/ 	.short	0x0100
        /*0216*/ 	.byte	0x08
	.zero		1


	//   ....[22]....
        /*0218*/ 	.word	0x000003c0
        /*021c*/ 	.word	0x000000ff
        /*0220*/ 	.word	0x00000058
        /*0224*/ 	.short	0x0100
        /*0226*/ 	.byte	0x08
	.zero		1


	//   ....[23]....
        /*0228*/ 	.word	0x000003d0
        /*022c*/ 	.word	0x000000ff
        /*0230*/ 	.word	0x000000c8
        /*0234*/ 	.short	0x0100
        /*0236*/ 	.byte	0x08
	.zero		1


	//   ....[24]....
        /*0238*/ 	.word	0x000003e0
        /*023c*/ 	.word	0x000000ff
        /*0240*/ 	.word	0x00000060
        /*0244*/ 	.short	0x0100
        /*0246*/ 	.byte	0x08
	.zero		1


	//   ....[25]....
        /*0248*/ 	.word	0x000003f0
        /*024c*/ 	.word	0x000000ff
        /*0250*/ 	.word	0x000000d0
        /*0254*/ 	.short	0x0100
        /*0256*/ 	.byte	0x08
	.zero		1


	//   ....[26]....
        /*0258*/ 	.word	0x00000400
        /*025c*/ 	.word	0x000000ff
        /*0260*/ 	.word	0x00000068
        /*0264*/ 	.short	0x0100
        /*0266*/ 	.byte	0x08
	.zero		1


	//   ....[27]....
        /*0268*/ 	.word	0x00000410
        /*026c*/ 	.word	0x000000ff
        /*0270*/ 	.word	0x000000d8
        /*0274*/ 	.short	0x0100
        /*0276*/ 	.byte	0x08
	.zero		1


	//   ....[28]....
        /*0278*/ 	.word	0x00000720
        /*027c*/ 	.word	0x000000ff
        /*0280*/ 	.word	0x00000110
        /*0284*/ 	.short	0x0100
        /*0286*/ 	.byte	0x08
	.zero		1


	//   ....[29]....
        /*0288*/ 	.word	0x00000790
        /*028c*/ 	.word	0x000000ff
        /*0290*/ 	.word	0x00000118
        /*0294*/ 	.short	0x0100
        /*0296*/ 	.byte	0x08
	.zero		1


	//   ....[30]....
        /*0298*/ 	.word	0x000007b0
        /*029c*/ 	.word	0x000000ff
        /*02a0*/ 	.word	0x000000f0
        /*02a4*/ 	.short	0x0100
        /*02a6*/ 	.byte	0x09
	.zero		1


	//   ....[31]....
        /*02a8*/ 	.word	0x000007c0
        /*02ac*/ 	.word	0x000000ff
        /*02b0*/ 	.word	0x000000f8
        /*02b4*/ 	.short	0x0100
        /*02b6*/ 	.byte	0x09
	.zero		1


	//   ....[32]....
        /*02b8*/ 	.word	0x000007d0
        /*02bc*/ 	.word	0x000000ff
        /*02c0*/ 	.word	0x00000100
        /*02c4*/ 	.short	0x0100
        /*02c6*/ 	.byte	0x09
	.zero		1


	//   ....[33]....
        /*02c8*/ 	.word	0x000007e0
        /*02cc*/ 	.word	0x000000ff
        /*02d0*/ 	.word	0x00000108
        /*02d4*/ 	.short	0x0100
        /*02d6*/ 	.byte	0x09
	.zero		1


	//   ....[34]....
        /*02d8*/ 	.word	0x00001660
        /*02dc*/ 	.word	0x0000003d
        /*02e0*/ 	.word	0x00000000
        /*02e4*/ 	.short	0x010a
        /*02e6*/ 	.byte	0x2a
	.zero		1


	//   ....[35]....
        /*02e8*/ 	.word	0x00001800
        /*02ec*/ 	.word	0x00000003
        /*02f0*/ 	.word	0x00000000
        /*02f4*/ 	.short	0x010a
        /*02f6*/ 	.byte	0x3f
	.zero		1


	//   ....[36]....
        /*02f8*/ 	.word	0x00001840
        /*02fc*/ 	.word	0x00000003
        /*0300*/ 	.word	0x00000000
        /*0304*/ 	.short	0x010a
        /*0306*/ 	.byte	0x3f
	.zero		1


	//   ....[37]....
        /*0308*/ 	.word	0x00001b40
        /*030c*/ 	.word	0x000000ff
        /*0310*/ 	.word	0x00000000
        /*0314*/ 	.short	0x010a
        /*0316*/ 	.byte	0x04
	.zero		1


	//   ....[38]....
        /*0318*/ 	.word	0x00001b80
        /*031c*/ 	.word	0x000000ff
        /*0320*/ 	.word	0x00000000
        /*0324*/ 	.short	0x010a
        /*0326*/ 	.byte	0x04
	.zero		1


	//   ....[39]....
        /*0328*/ 	.word	0x00001de0
        /*032c*/ 	.word	0x000000ff
        /*0330*/ 	.word	0x00000000
        /*0334*/ 	.short	0x0101
        /*0336*/ 	.byte	0x04
	.zero		1


	//   ....[40]....
        /*0338*/ 	.word	0x00001ed0
        /*033c*/ 	.word	0x0000003e
        /*0340*/ 	.word	0x00000000
        /*0344*/ 	.short	0x0101
        /*0346*/ 	.byte	0x2f
	.zero		1


	//   ....[41]....
        /*0348*/ 	.word	0x00001fb0
        /*034c*/ 	.word	0x000000ff
        /*0350*/ 	.word	0x00000000
        /*0354*/ 	.short	0x0101
        /*0356*/ 	.byte	0x06
	.zero		1


	//   ....[42]....
        /*0358*/ 	.word	0x00002060
        /*035c*/ 	.word	0x0000003d
        /*0360*/ 	.word	0x00000010
        /*0364*/ 	.short	0x010a
        /*0366*/ 	.byte	0x2a
	.zero		1


	//   ....[43]....
        /*0368*/ 	.word	0x000044b0
        /*036c*/ 	.word	0x00000040
        /*0370*/ 	.word	0x00000000
        /*0374*/ 	.short	0x0101
        /*0376*/ 	.byte	0x2f
	.zero		1


	//   ....[44]....
        /*0378*/ 	.word	0x00004e10
        /*037c*/ 	.word	0x0000000a
        /*0380*/ 	.word	0x00000070
        /*0384*/ 	.short	0x010a
        /*0386*/ 	.byte	0x3f
	.zero		1


	//   ....[45]....
        /*0388*/ 	.word	0x00005190
        /*038c*/ 	.word	0x00000008
        /*0390*/ 	.word	0x00000118
        /*0394*/ 	.short	0x0101
        /*0396*/ 	.byte	0x3f
	.zero		1


	//   ....[46]....
        /*0398*/ 	.word	0x00005920
        /*039c*/ 	.word	0x00000009
        /*03a0*/ 	.word	0x00000000
        /*03a4*/ 	.short	0x010a
        /*03a6*/ 	.byte	0x3f
	.zero		1


	//   ....[47]....
        /*03a8*/ 	.word	0x000059a0
        /*03ac*/ 	.word	0x00000008
        /*03b0*/ 	.word	0x00000000
        /*03b4*/ 	.short	0x010a
        /*03b6*/ 	.byte	0x3f
	.zero		1


	//   ....[48]....
        /*03b8*/ 	.word	0x00005a30
        /*03bc*/ 	.word	0x00000009
        /*03c0*/ 	.word	0x00000000
        /*03c4*/ 	.short	0x010a
        /*03c6*/ 	.byte	0x3f
	.zero		1


	//   ....[49]....
        /*03c8*/ 	.word	0x00005ac0
        /*03cc*/ 	.word	0x00000008
        /*03d0*/ 	.word	0x00000000
        /*03d4*/ 	.short	0x010a
        /*03d6*/ 	.byte	0x3f
	.zero		1


	//   ....[50]....
        /*03d8*/ 	.word	0x00005b50
        /*03dc*/ 	.word	0x00000009
        /*03e0*/ 	.word	0x00000000
        /*03e4*/ 	.short	0x010a
        /*03e6*/ 	.byte	0x3f
	.zero		1


	//   ....[51]....
        /*03e8*/ 	.word	0x00005be0
        /*03ec*/ 	.word	0x00000008
        /*03f0*/ 	.word	0x00000000
        /*03f4*/ 	.short	0x010a
        /*03f6*/ 	.byte	0x3f
	.zero		1


	//   ....[52]....
        /*03f8*/ 	.word	0x00005c70
        /*03fc*/ 	.word	0x00000009
        /*0400*/ 	.word	0x00000000
        /*0404*/ 	.short	0x010a
        /*0406*/ 	.byte	0x3f
	.zero		1


	//   ....[53]....
        /*0408*/ 	.word	0x00005d00
        /*040c*/ 	.word	0x00000008
        /*0410*/ 	.word	0x00000000
        /*0414*/ 	.short	0x010a
        /*0416*/ 	.byte	0x3f
	.zero		1


	//   ....[54]....
        /*0418*/ 	.word	0x00005d90
        /*041c*/ 	.word	0x00000009
        /*0420*/ 	.word	0x00000000
        /*0424*/ 	.short	0x010a
        /*0426*/ 	.byte	0x3f
	.zero		1


	//   ....[55]....
        /*0428*/ 	.word	0x00005e20
        /*042c*/ 	.word	0x00000008
        /*0430*/ 	.word	0x00000000
        /*0434*/ 	.short	0x010a
        /*0436*/ 	.byte	0x3f
	.zero		1


	//   ....[56]....
        /*0438*/ 	.word	0x00005eb0
        /*043c*/ 	.word	0x00000009
        /*0440*/ 	.word	0x00000000
        /*0444*/ 	.short	0x010a
        /*0446*/ 	.byte	0x3f
	.zero		1


	//   ....[57]....
        /*0448*/ 	.word	0x00005f40
        /*044c*/ 	.word	0x00000008
        /*0450*/ 	.word	0x00000000
        /*0454*/ 	.short	0x010a
        /*0456*/ 	.byte	0x3f
	.zero		1


	//   ....[58]....
        /*0458*/ 	.word	0x00005fd0
        /*045c*/ 	.word	0x0000000b
        /*0460*/ 	.word	0x00000000
        /*0464*/ 	.short	0x010a
        /*0466*/ 	.byte	0x3f
	.zero		1


	//   ....[59]....
        /*0468*/ 	.word	0x00006060
        /*046c*/ 	.word	0x00000003
        /*0470*/ 	.word	0x00000000
        /*0474*/ 	.short	0x010a
        /*0476*/ 	.byte	0x3f
	.zero		1


	//   ....[60]....
        /*0478*/ 	.word	0x000060c0
        /*047c*/ 	.word	0x0000003f
        /*0480*/ 	.word	0x00000000
        /*0484*/ 	.short	0x010a
        /*0486*/ 	.byte	0x3f
	.zero		1


	//   ....[61]....
        /*0488*/ 	.word	0x00006110
        /*048c*/ 	.word	0x00000003
        /*0490*/ 	.word	0x00000000
        /*0494*/ 	.short	0x010a
        /*0496*/ 	.byte	0x3f
	.zero		1


	//   ....[62]....
        /*0498*/ 	.word	0x00006170
        /*049c*/ 	.word	0x00000004
        /*04a0*/ 	.word	0x00000000
        /*04a4*/ 	.short	0x010a
        /*04a6*/ 	.byte	0x3f
	.zero		1


	//   ....[63]....
        /*04a8*/ 	.word	0x000061c0
        /*04ac*/ 	.word	0x0000003f
        /*04b0*/ 	.word	0x00000010
        /*04b4*/ 	.short	0x010a
        /*04b6*/ 	.byte	0x3f
	.zero		1


	//   ....[64]....
        /*04b8*/ 	.word	0x00006290
        /*04bc*/ 	.word	0x0000000a
        /*04c0*/ 	.word	0x00000070
        /*04c4*/ 	.short	0x010a
        /*04c6*/ 	.byte	0x3f
	.zero		1


	//   ....[65]....
        /*04c8*/ 	.word	0x00006360
        /*04cc*/ 	.word	0x00000009
        /*04d0*/ 	.word	0x00000000
        /*04d4*/ 	.short	0x010a
        /*04d6*/ 	.byte	0x3f
	.zero		1


	//   ....[66]....
        /*04d8*/ 	.word	0x000063b0
        /*04dc*/ 	.word	0x00000008
        /*04e0*/ 	.word	0x00000000
        /*04e4*/ 	.short	0x010a
        /*04e6*/ 	.byte	0x3f
	.zero		1


	//   ....[67]....
        /*04e8*/ 	.word	0x00006400
        /*04ec*/ 	.word	0x00000009
        /*04f0*/ 	.word	0x00000000
        /*04f4*/ 	.short	0x010a
        /*04f6*/ 	.byte	0x3f
	.zero		1


	//   ....[68]....
        /*04f8*/ 	.word	0x00006450
        /*04fc*/ 	.word	0x00000008
        /*0500*/ 	.word	0x00000000
        /*0504*/ 	.short	0x010a
        /*0506*/ 	.byte	0x3f
	.zero		1


	//   ....[69]....
        /*0508*/ 	.word	0x000064a0
        /*050c*/ 	.word	0x00000009
        /*0510*/ 	.word	0x00000000
        /*0514*/ 	.short	0x010a
        /*0516*/ 	.byte	0x3f
	.zero		1


	//   ....[70]....
        /*0518*/ 	.word	0x000064f0
        /*051c*/ 	.word	0x00000008
        /*0520*/ 	.word	0x00000000
        /*0524*/ 	.short	0x010a
        /*0526*/ 	.byte	0x3f
	.zero		1


	//   ....[71]....
        /*0528*/ 	.word	0x00006540
        /*052c*/ 	.word	0x00000009
        /*0530*/ 	.word	0x00000000
        /*0534*/ 	.short	0x010a
        /*0536*/ 	.byte	0x3f
	.zero		1


	//   ....[72]....
        /*0538*/ 	.word	0x00006590
        /*053c*/ 	.word	0x00000008
        /*0540*/ 	.word	0x00000000
        /*0544*/ 	.short	0x010a
        /*0546*/ 	.byte	0x3f
	.zero		1


	//   ....[73]....
        /*0548*/ 	.word	0x000065e0
        /*054c*/ 	.word	0x00000009
        /*0550*/ 	.word	0x00000000
        /*0554*/ 	.short	0x010a
        /*0556*/ 	.byte	0x3f
	.zero		1


	//   ....[74]....
        /*0558*/ 	.word	0x00006630
        /*055c*/ 	.word	0x00000008
        /*0560*/ 	.word	0x00000000
        /*0564*/ 	.short	0x010a
        /*0566*/ 	.byte	0x3f
	.zero		1


	//   ....[75]....
        /*0568*/ 	.word	0x00006680
        /*056c*/ 	.word	0x00000009
        /*0570*/ 	.word	0x00000000
        /*0574*/ 	.short	0x010a
        /*0576*/ 	.byte	0x3f
	.zero		1


	//   ....[76]....
        /*0578*/ 	.word	0x000066d0
        /*057c*/ 	.word	0x00000008
        /*0580*/ 	.word	0x00000000
        /*0584*/ 	.short	0x010a
        /*0586*/ 	.byte	0x3f
	.zero		1


	//   ....[77]....
        /*0588*/ 	.word	0x00006720
        /*058c*/ 	.word	0x0000000b
        /*0590*/ 	.word	0x00000000
        /*0594*/ 	.short	0x010a
        /*0596*/ 	.byte	0x3f
	.zero		1


	//----- nvinfo : EIATTR_NUM_MBARRIERS
	.align		4
.L_37:
        /*0598*/ 	.byte	0x03, 0x38
        /*059a*/ 	.short	0x0022


	//----- nvinfo : EIATTR_EXIT_INSTR_OFFSETS
	.align		4
        /*059c*/ 	.byte	0x04, 0x1c
        /*059e*/ 	.short	(.L_39 - .L_38)


	//   ....[0]....
.L_38:
        /*05a0*/ 	.word	0x00001300


	//   ....[1]....
        /*05a4*/ 	.word	0x00001360


	//   ....[2]....
        /*05a8*/ 	.word	0x00004b40


	//   ....[3]....
        /*05ac*/ 	.word	0x00004b70


	//   ....[4]....
        /*05b0*/ 	.word	0x000060b0


	//----- nvinfo : EIATTR_MAX_THREADS
	.align		4
.L_39:
        /*05b4*/ 	.byte	0x04, 0x05
        /*05b6*/ 	.short	(.L_41 - .L_40)
.L_40:
        /*05b8*/ 	.word	0x00000180
        /*05bc*/ 	.word	0x00000001
        /*05c0*/ 	.word	0x00000001


	//----- nvinfo : EIATTR_CRS_STACK_SIZE
	.align		4
.L_41:
        /*05c4*/ 	.byte	0x04, 0x1e
        /*05c6*/ 	.short	(.L_43 - .L_42)
.L_42:
        /*05c8*/ 	.word	0x00000000


	//----- nvinfo : EIATTR_CBANK_PARAM_SIZE
	.align		4
.L_43:
        /*05cc*/ 	.byte	0x03, 0x19
        /*05ce*/ 	.short	0x0470


	//----- nvinfo : EIATTR_PARAM_CBANK
	.align		4
        /*05d0*/ 	.byte	0x04, 0x0a
        /*05d2*/ 	.short	(.L_45 - .L_44)
	.align		4
.L_44:
        /*05d4*/ 	.word	index@(.nv.constant0._ZN7cutlass13device_kernelINS_4gemm6kernel13GemmUniversalIN4cute5tupleIJiiiiEEENS1_10collective13CollectiveMmaINS1_34MainloopSm90TmaGmmaWarpSpecializedILi14ENS5_IJNS4_1CILi1EEESB_SB_EEENS1_32KernelTmaWarpSpecializedPingpongEEENS5_IJNSA_ILi64EEESF_SF_EEENS_6half_tENS5_IJlSB_lEEESH_SI_NS4_8TiledMMAINS4_8MMA_AtomIJNS4_4SM904GMMA25MMA_64x64x16_F32F16F16_SSILNSM_5MajorE0ELSO_0ELNSM_7ScaleInE1ELSP_1EEEEEENS4_6LayoutISC_NS5_IJNSA_ILi0EEEST_ST_EEEEENS5_IJNS4_10UnderscoreESW_SW_EEEEENS4_13SM90_TMA_LOADENS4_14ComposedLayoutINS4_7SwizzleILi3ELi4ELi3EEENS4_18smem_ptr_flag_bitsILi16EEENSS_INS5_IJNSA_ILi8EEESF_EEENS5_IJSF_SB_EEEEEEEvNS4_8identityESZ_S19_vS1A_EENS_8epilogue10collective6detail29Sm90TmaWarpSpecializedAdapterINS1D_15DefaultEpilogueISH_SI_SI_NS1C_6thread17LinearCombinationISH_Li1EffLNS1H_9ScaleType4KindE0ELNS_15FloatRoundStyleE2ESH_EENS1_15EpilogueDefaultEEEEEvvEEEEvNT_6ParamsE)
        /*05d8*/ 	.short	0x0210
        /*05da*/ 	.short	0x0470


	//----- nvinfo : EIATTR_SW_WAR
	.align		4
.L_45:
        /*05dc*/ 	.byte	0x04, 0x36
        /*05de*/ 	.short	(.L_47 - .L_46)
.L_46:
        /*05e0*/ 	.word	0x00000008
.L_47:


//--------------------- .nv.callgraph             --------------------------
	.section	.nv.callgraph,"",@"SHT_CUDA_CALLGRAPH"
	.align	4
	.sectionentsize	8
	.align		4
        /*0000*/ 	.word	0x00000000
	.align		4
        /*0004*/ 	.word	0xffffffff
	.align		4
        /*0008*/ 	.word	index@(_ZN7cutlass13device_kernelINS_4gemm6kernel13GemmUniversalIN4cute5tupleIJiiiiEEENS1_10collective13CollectiveMmaINS1_34MainloopSm90TmaGmmaWarpSpecializedILi14ENS5_IJNS4_1CILi1EEESB_SB_EEENS1_32KernelTmaWarpSpecializedPingpongEEENS5_IJNSA_ILi64EEESF_SF_EEENS_6half_tENS5_IJlSB_lEEESH_SI_NS4_8TiledMMAINS4_8MMA_AtomIJNS4_4SM904GMMA25MMA_64x64x16_F32F16F16_SSILNSM_5MajorE0ELSO_0ELNSM_7ScaleInE1ELSP_1EEEEEENS4_6LayoutISC_NS5_IJNSA_ILi0EEEST_ST_EEEEENS5_IJNS4_10UnderscoreESW_SW_EEEEENS4_13SM90_TMA_LOADENS4_14ComposedLayoutINS4_7SwizzleILi3ELi4ELi3EEENS4_18smem_ptr_flag_bitsILi16EEENSS_INS5_IJNSA_ILi8EEESF_EEENS5_IJSF_SB_EEEEEEEvNS4_8identityESZ_S19_vS1A_EENS_8epilogue10collective6detail29Sm90TmaWarpSpecializedAdapterINS1D_15DefaultEpilogueISH_SI_SI_NS1C_6thread17LinearCombinationISH_Li1EffLNS1H_9ScaleType4KindE0ELNS_15FloatRoundStyleE2ESH_EENS1_15EpilogueDefaultEEEEEvvEEEEvNT_6ParamsE)
	.align		4
        /*000c*/ 	.word	index@(__assertfail)
	.align		4
        /*0010*/ 	.word	0x00000000
	.align		4
        /*0014*/ 	.word	0xfffffffe
	.align		4
        /*0018*/ 	.word	0x00000000
	.align		4
        /*001c*/ 	.word	0xfffffffd
	.align		4
        /*0020*/ 	.word	0x00000000
	.align		4
        /*0024*/ 	.word	0xfffffffc


//--------------------- .nv.constant4             --------------------------
	.section	.nv.constant4,"a",@progbits
	.align	8
	.align		8
.nv.constant4:
        /*0000*/ 	.dword	__assertfail
	.align		8
        /*0008*/ 	.dword	__unnamed_1
	.align		8
        /*0010*/ 	.dword	_ZN40_INTERNAL_5e4b49a6_4_k_cu_ebb75cc6_208054cuda3std3__45__cpo5beginE
	.align		8
        /*0018*/ 	.dword	_ZN40_INTERNAL_5e4b49a6_4_k_cu_ebb75cc6_208054cuda3std3__45__cpo3endE
	.align		8
        /*0020*/ 	.dword	_ZN40_INTERNAL_5e4b49a6_4_k_cu_ebb75cc6_208054cuda3std3__45__cpo6cbeginE
	.align		8
        /*0028*/ 	.dword	_ZN40_INTERNAL_5e4b49a6_4_k_cu_ebb75cc6_208054cuda3std3__45__cpo4cendE
	.align		8
        /*0030*/ 	.dword	_ZN40_INTERNAL_5e4b49a6_4_k_cu_ebb75cc6_208054cuda3std3__442_GLOBAL__N__5e4b49a6_4_k_cu_ebb75cc6_208056ignoreE
	.align		8
        /*0038*/ 	.dword	_ZN40_INTERNAL_5e4b49a6_4_k_cu_ebb75cc6_208054cuda3std3__419piecewise_constructE
	.align		8
        /*0040*/ 	.dword	_ZN40_INTERNAL_5e4b49a6_4_k_cu_ebb75cc6_208054cuda3std3__48in_placeE
	.align		8
        /*0048*/ 	.dword	_ZN40_INTERNAL_5e4b49a6_4_k_cu_ebb75cc6_208054cuda3std6ranges3__45__cpo4swapE
	.align		8
        /*0050*/ 	.dword	_ZN40_INTERNAL_5e4b49a6_4_k_cu_ebb75cc6_208054cuda3std6ranges3__45__cpo9iter_moveE
	.align		8
        /*0058*/ 	.dword	_ZN40_INTERNAL_5e4b49a6_4_k_cu_ebb75cc6_208054cute7productE
	.align		8
        /*0060*/ 	.dword	_ZN40_INTERNAL_5e4b49a6_4_k_cu_ebb75cc6_208054cute1_E
	.align		8
        /*0068*/ 	.dword	$str$22
	.align		8
        /*0070*/ 	.dword	$str$23


//--------------------- .text._ZN7cutlass13device_kernelINS_4gemm6kernel13GemmUniversalIN4cute5tupleIJiiiiEEENS1_10collective13CollectiveMmaINS1_34MainloopSm90TmaGmmaWarpSpecializedILi14ENS5_IJNS4_1CILi1EEESB_SB_EEENS1_32KernelTmaWarpSpecializedPingpongEEENS5_IJNSA_ILi64EEESF_SF_EEENS_6half_tENS5_IJlSB_lEEESH_SI_NS4_8TiledMMAINS4_8MMA_AtomIJNS4_4SM904GMMA25MMA_64x64x16_F32F16F16_SSILNSM_5MajorE0ELSO_0ELNSM_7ScaleInE1ELSP_1EEEEEENS4_6LayoutISC_NS5_IJNSA_ILi0EEEST_ST_EEEEENS5_IJNS4_10UnderscoreESW_SW_EEEEENS4_13SM90_TMA_LOADENS4_14ComposedLayoutINS4_7SwizzleILi3ELi4ELi3EEENS4_18smem_ptr_flag_bitsILi16EEENSS_INS5_IJNSA_ILi8EEESF_EEENS5_IJSF_SB_EEEEEEEvNS4_8identityESZ_S19_vS1A_EENS_8epilogue10collective6detail29Sm90TmaWarpSpecializedAdapterINS1D_15DefaultEpilogueISH_SI_SI_NS1C_6thread17LinearCombinationISH_Li1EffLNS1H_9ScaleType4KindE0ELNS_15FloatRoundStyleE2ESH_EENS1_15EpilogueDefaultEEEEEvvEEEEvNT_6ParamsE --------------------------
	.section	.text._ZN7cutlass13device_kernelINS_4gemm6kernel13GemmUniversalIN4cute5tupleIJiiiiEEENS1_10collective13CollectiveMmaINS1_34MainloopSm90TmaGmmaWarpSpecializedILi14ENS5_IJNS4_1CILi1EEESB_SB_EEENS1_32KernelTmaWarpSpecializedPingpongEEENS5_IJNSA_ILi64EEESF_SF_EEENS_6half_tENS5_IJlSB_lEEESH_SI_NS4_8TiledMMAINS4_8MMA_AtomIJNS4_4SM904GMMA25MMA_64x64x16_F32F16F16_SSILNSM_5MajorE0ELSO_0ELNSM_7ScaleInE1ELSP_1EEEEEENS4_6LayoutISC_NS5_IJNSA_ILi0EEEST_ST_EEEEENS5_IJNS4_10UnderscoreESW_SW_EEEEENS4_13SM90_TMA_LOADENS4_14ComposedLayoutINS4_7SwizzleILi3ELi4ELi3EEENS4_18smem_ptr_flag_bitsILi16EEENSS_INS5_IJNSA_ILi8EEESF_EEENS5_IJSF_SB_EEEEEEEvNS4_8identityESZ_S19_vS1A_EENS_8epilogue10collective6detail29Sm90TmaWarpSpecializedAdapterINS1D_15DefaultEpilogueISH_SI_SI_NS1C_6thread17LinearCombinationISH_Li1EffLNS1H_9ScaleType4KindE0ELNS_15FloatRoundStyleE2ESH_EENS1_15EpilogueDefaultEEEEEvvEEEEvNT_6ParamsE,"ax",@progbits
	.align	128
.text._ZN7cutlass13device_kernelINS_4gemm6kernel13GemmUniversalIN4cute5tupleIJiiiiEEENS1_10collective13CollectiveMmaINS1_34MainloopSm90TmaGmmaWarpSpecializedILi14ENS5_IJNS4_1CILi1EEESB_SB_EEENS1_32KernelTmaWarpSpecializedPingpongEEENS5_IJNSA_ILi64EEESF_SF_EEENS_6half_tENS5_IJlSB_lEEESH_SI_NS4_8TiledMMAINS4_8MMA_AtomIJNS4_4SM904GMMA25MMA_64x64x16_F32F16F16_SSILNSM_5MajorE0ELSO_0ELNSM_7ScaleInE1ELSP_1EEEEEENS4_6LayoutISC_NS5_IJNSA_ILi0EEEST_ST_EEEEENS5_IJNS4_10UnderscoreESW_SW_EEEEENS4_13SM90_TMA_LOADENS4_14ComposedLayoutINS4_7SwizzleILi3ELi4ELi3EEENS4_18smem_ptr_flag_bitsILi16EEENSS_INS5_IJNSA_ILi8EEESF_EEENS5_IJSF_SB_EEEEEEEvNS4_8identityESZ_S19_vS1A_EENS_8epilogue10collective6detail29Sm90TmaWarpSpecializedAdapterINS1D_15DefaultEpilogueISH_SI_SI_NS1C_6thread17LinearCombinationISH_Li1EffLNS1H_9ScaleType4KindE0ELNS_15FloatRoundStyleE2ESH_EENS1_15EpilogueDefaultEEEEEvvEEEEvNT_6ParamsE:
        .type           _ZN7cutlass13device_kernelINS_4gemm6kernel13GemmUniversalIN4cute5tupleIJiiiiEEENS1_10collective13CollectiveMmaINS1_34MainloopSm90TmaGmmaWarpSpecializedILi14ENS5_IJNS4_1CILi1EEESB_SB_EEENS1_32KernelTmaWarpSpecializedPingpongEEENS5_IJNSA_ILi64EEESF_SF_EEENS_6half_tENS5_IJlSB_lEEESH_SI_NS4_8TiledMMAINS4_8MMA_AtomIJNS4_4SM904GMMA25MMA_64x64x16_F32F16F16_SSILNSM_5MajorE0ELSO_0ELNSM_7ScaleInE1ELSP_1EEEEEENS4_6LayoutISC_NS5_IJNSA_ILi0EEEST_ST_EEEEENS5_IJNS4_10UnderscoreESW_SW_EEEEENS4_13SM90_TMA_LOADENS4_14ComposedLayoutINS4_7SwizzleILi3ELi4ELi3EEENS4_18smem_ptr_flag_bitsILi16EEENSS_INS5_IJNSA_ILi8EEESF_EEENS5_IJSF_SB_EEEEEEEvNS4_8identityESZ_S19_vS1A_EENS_8epilogue10collective6detail29Sm90TmaWarpSpecializedAdapterINS1D_15DefaultEpilogueISH_SI_SI_NS1C_6thread17LinearCombinationISH_Li1EffLNS1H_9ScaleType4KindE0ELNS_15FloatRoundStyleE2ESH_EENS1_15EpilogueDefaultEEEEEvvEEEEvNT_6ParamsE,@function
        .size           _ZN7cutlass13device_kernelINS_4gemm6kernel13GemmUniversalIN4cute5tupleIJiiiiEEENS1_10collective13CollectiveMmaINS1_34MainloopSm90TmaGmmaWarpSpecializedILi14ENS5_IJNS4_1CILi1EEESB_SB_EEENS1_32KernelTmaWarpSpecializedPingpongEEENS5_IJNSA_ILi64EEESF_SF_EEENS_6half_tENS5_IJlSB_lEEESH_SI_NS4_8TiledMMAINS4_8MMA_AtomIJNS4_4SM904GMMA25MMA_64x64x16_F32F16F16_SSILNSM_5MajorE0ELSO_0ELNSM_7ScaleInE1ELSP_1EEEEEENS4_6LayoutISC_NS5_IJNSA_ILi0EEEST_ST_EEEEENS5_IJNS4_10UnderscoreESW_SW_EEEEENS4_13SM90_TMA_LOADENS4_14ComposedLayoutINS4_7SwizzleILi3ELi4ELi3EEENS4_18smem_ptr_flag_bitsILi16EEENSS_INS5_IJNSA_ILi8EEESF_EEENS5_IJSF_SB_EEEEEEEvNS4_8identityESZ_S19_vS1A_EENS_8epilogue10collective6detail29Sm90TmaWarpSpecializedAdapterINS1D_15DefaultEpilogueISH_SI_SI_NS1C_6thread17LinearCombinationISH_Li1EffLNS1H_9ScaleType4KindE0ELNS_15FloatRoundStyleE2ESH_EENS1_15EpilogueDefaultEEEEEvvEEEEvNT_6ParamsE,(.L_x_154 - _ZN7cutlass13device_kernelINS_4gemm6kernel13GemmUniversalIN4cute5tupleIJiiiiEEENS1_10collective13CollectiveMmaINS1_34MainloopSm90TmaGmmaWarpSpecializedILi14ENS5_IJNS4_1CILi1EEESB_SB_EEENS1_32KernelTmaWarpSpecializedPingpongEEENS5_IJNSA_ILi64EEESF_SF_EEENS_6half_tENS5_IJlSB_lEEESH_SI_NS4_8TiledMMAINS4_8MMA_AtomIJNS4_4SM904GMMA25MMA_64x64x16_F32F16F16_SSILNSM_5MajorE0ELSO_0ELNSM_7ScaleInE1ELSP_1EEEEEENS4_6LayoutISC_NS5_IJNSA_ILi0EEEST_ST_EEEEENS5_IJNS4_10UnderscoreESW_SW_EEEEENS4_13SM90_TMA_LOADENS4_14ComposedLayoutINS4_7SwizzleILi3ELi4ELi3EEENS4_18smem_ptr_flag_bitsILi16EEENSS_INS5_IJNSA_ILi8EEESF_EEENS5_IJSF_SB_EEEEEEEvNS4_8identityESZ_S19_vS1A_EENS_8epilogue10collective6detail29Sm90TmaWarpSpecializedAdapterINS1D_15DefaultEpilogueISH_SI_SI_NS1C_6thread17LinearCombinationISH_Li1EffLNS1H_9ScaleType4KindE0ELNS_15FloatRoundStyleE2ESH_EENS1_15EpilogueDefaultEEEEEvvEEEEvNT_6ParamsE)
        .other          _ZN7cutlass13device_kernelINS_4gemm6kernel13GemmUniversalIN4cute5tupleIJiiiiEEENS1_10collective13CollectiveMmaINS1_34MainloopSm90TmaGmmaWarpSpecializedILi14ENS5_IJNS4_1CILi1EEESB_SB_EEENS1_32KernelTmaWarpSpecializedPingpongEEENS5_IJNSA_ILi64EEESF_SF_EEENS_6half_tENS5_IJlSB_lEEESH_SI_NS4_8TiledMMAINS4_8MMA_AtomIJNS4_4SM904GMMA25MMA_64x64x16_F32F16F16_SSILNSM_5MajorE0ELSO_0ELNSM_7ScaleInE1ELSP_1EEEEEENS4_6LayoutISC_NS5_IJNSA_ILi0EEEST_ST_EEEEENS5_IJNS4_10UnderscoreESW_SW_EEEEENS4_13SM90_TMA_LOADENS4_14ComposedLayoutINS4_7SwizzleILi3ELi4ELi3EEENS4_18smem_ptr_flag_bitsILi16EEENSS_INS5_IJNSA_ILi8EEESF_EEENS5_IJSF_SB_EEEEEEEvNS4_8identityESZ_S19_vS1A_EENS_8epilogue10collective6detail29Sm90TmaWarpSpecializedAdapterINS1D_15DefaultEpilogueISH_SI_SI_NS1C_6thread17LinearCombinationISH_Li1EffLNS1H_9ScaleType4KindE0ELNS_15FloatRoundStyleE2ESH_EENS1_15EpilogueDefaultEEEEEvvEEEEvNT_6ParamsE,@"STO_CUDA_ENTRY STV_DEFAULT"
_ZN7cutlass13device_kernelINS_4gemm6kernel13GemmUniversalIN4cute5tupleIJiiiiEEENS1_10collective13CollectiveMmaINS1_34MainloopSm90TmaGmmaWarpSpecializedILi14ENS5_IJNS4_1CILi1EEESB_SB_EEENS1_32KernelTmaWarpSpecializedPingpongEEENS5_IJNSA_ILi64EEESF_SF_EEENS_6half_tENS5_IJlSB_lEEESH_SI_NS4_8TiledMMAINS4_8MMA_AtomIJNS4_4SM904GMMA25MMA_64x64x16_F32F16F16_SSILNSM_5MajorE0ELSO_0ELNSM_7ScaleInE1ELSP_1EEEEEENS4_6LayoutISC_NS5_IJNSA_ILi0EEEST_ST_EEEEENS5_IJNS4_10UnderscoreESW_SW_EEEEENS4_13SM90_TMA_LOADENS4_14ComposedLayoutINS4_7SwizzleILi3ELi4ELi3EEENS4_18smem_ptr_flag_bitsILi16EEENSS_INS5_IJNSA_ILi8EEESF_EEENS5_IJSF_SB_EEEEEEEvNS4_8identityESZ_S19_vS1A_EENS_8epilogue10collective6detail29Sm90TmaWarpSpecializedAdapterINS1D_15DefaultEpilogueISH_SI_SI_NS1C_6thread17LinearCombinationISH_Li1EffLNS1H_9ScaleType4KindE0ELNS_15FloatRoundStyleE2ESH_EENS1_15EpilogueDefaultEEEEEvvEEEEvNT_6ParamsE:
[----:B------:R-:W0:Y:S02]  /*0000*/  LDC R1, c[0x0][0x28] ;  /* 0x00000a00ff017b82 */ /* 0x000e240000000800 */
[----:B0-----:R-:W-:Y:S01]  /*0010*/  VIADD R1, R1, 0xfffffff8 ;  /* 0xfffffff801017836 */ /* 0x001fe20000000000 */
[----:B------:R-:W0:Y:S01]  /*0020*/  S2R R4, SR_TID.X ;  /* 0x0000000000047919 */ /* 0x000e220000002100 */
[----:B------:R-:W-:Y:S01]  /*0030*/  ELECT P0, URZ, PT ;  /* 0x00000000003f782f */ /* 0x000fe20003800000 */
[----:B------:R-:W-:Y:S01]  /*0040*/  BSSY B0, `(.L_x_0) ;  /* 0x000000f000007945 */ /* 0x000fe20003800000 */
[--C-:B0-----:R-:W-:Y:S02]  /*0050*/  SHF.R.U32.HI R0, RZ, 0x5, R4.reuse ;  /* 0x00000005ff007819 */ /* 0x101fe40000011604 */
[----:B------:R-:W-:-:S03]  /*0060*/  SHF.R.U32.HI R5, RZ, 0x7, R4 ;  /* 0x00000007ff057819 */ /* 0x000fc60000011604 */
[----:B------:R-:W0:Y:S04]  /*0070*/  SHFL.IDX PT, R2, R0, RZ, 0x1f ;  /* 0x00001fff00027589 */ /* 0x000e2800000e0000 */
[----:B------:R1:W2:Y:S01]  /*0080*/  SHFL.IDX PT, R8, R5, RZ, 0x1f ;  /* 0x00001fff05087589 */ /* 0x0002a200000e0000 */
[----:B0-----:R-:W-:-:S13]  /*0090*/  ISETP.NE.OR P0, PT, R2, RZ, !P0 ;  /* 0x000000ff0200720c */ /* 0x001fda0004705670 */
[----:B-12---:R-:W-:Y:S05]  /*00a0*/  @P0 BRA `(.L_x_1) ;  /* 0x0000000000200947 */ /* 0x006fea0003800000 */
[----:B------:R-:W-:Y:S02]  /*00b0*/  ULDC.64 UR4, c[0x0][0x198] ;  /* 0x0000660000047ab9 */ /* 0x000fe40000000a00 */
[----:B------:R-:W-:Y:S02]  /*00c0*/  UIADD3 UR6, UP0, UR4, 0xf0, URZ ;  /* 0x000000f004067890 */ /* 0x000fe4000ff1e03f */
[----:B------:R-:W-:Y:S02]  /*00d0*/  UIADD3 UR4, UP1, UR4, 0x1f0, URZ ;  /* 0x000001f004047890 */ /* 0x000fe4000ff3e03f */
[----:B------:R-:W-:Y:S02]  /*00e0*/  UIADD3.X UR7, URZ, UR5, URZ, UP0, !UPT ;  /* 0x000000053f077290 */ /* 0x000fe400087fe43f */
[----:B------:R-:W-:-:S07]  /*00f0*/  UIADD3.X UR5, URZ, UR5, URZ, UP1, !UPT ;  /* 0x000000053f057290 */ /* 0x000fce0008ffe43f */
[----:B------:R0:W-:Y:S02]  /*0100*/  UTMACCTL.PF [UR6] ;  /* 0x00000000060079b9 */ /* 0x0001e40008040000 */
[----:B------:R0:W-:Y:S02]  /*0110*/  UTMACCTL.PF [UR4] ;  /* 0x00000000040079b9 */ /* 0x0001e40008040000 */
[----:B0-----:R-:W-:Y:S01]  /*0120*/  NOP ;  /* 0x0000000000007918 */ /* 0x001fe20000000000 */
.L_x_1:
[----:B------:R-:W-:Y:S05]  /*0130*/  BSYNC B0 ;  /* 0x0000000000007941 */ /* 0x000fea0003800000 */
.L_x_0:
[----:B------:R-:W0:Y:S02]  /*0140*/  SHFL.IDX PT, R3, R0, RZ, 0x1f ;  /* 0x00001fff00037589 */ /* 0x000e2400000e0000 */
[----:B0-----:R-:W-:-:S13]  /*0150*/  ISETP.NE.AND P0, PT, R3, RZ, PT ;  /* 0x000000ff0300720c */ /* 0x001fda0003f05270 */
[----:B------:R-:W-:Y:S05]  /*0160*/  @P0 BRA `(.L_x_2) ;  /* 0x0000000000b40947 */ /* 0x000fea0003800000 */
[----:B------:R-:W-:Y:S01]  /*0170*/  ELECT P0, URZ, PT ;  /* 0x00000000003f782f */ /* 0x000fe20003800000 */
[----:B------:R-:W-:-:S12]  /*0180*/  BSSY B0, `(.L_x_2) ;  /* 0x000002b000007945 */ /* 0x000fd80003800000 */
[----:B------:R-:W-:Y:S05]  /*0190*/  @!P0 BRA `(.L_x_3) ;  /* 0x0000000000a48947 */ /* 0x000fea0003800000 */
[----:B------:R-:W0:Y:S01]  /*01a0*/  S2UR UR8, SR_CgaCtaId ;  /* 0x00000000000879c3 */ /* 0x000e220000008800 */
[----:B------:R-:W-:Y:S01]  /*01b0*/  UMOV UR4, 0x400 ;  /* 0x0000040000047882 */ /* 0x000fe20000000000 */
[----:B------:R-:W-:Y:S01]  /*01c0*/  UMOV UR5, 0x1 ;  /* 0x0000000100057882 */ /* 0x000fe20000000000 */
[----:B------:R-:W-:Y:S02]  /*01d0*/  UMOV UR6, 0x80 ;  /* 0x0000008000067882 */ /* 0x000fe40000000000 */
[----:B------:R-:W-:-:S04]  /*01e0*/  UIADD3 UR6, -UR6, 0x100000, URZ ;  /* 0x0010000006067890 */ /* 0x000fc8000fffe13f */
[----:B------:R-:W-:Y:S02]  /*01f0*/  USHF.L.U32 UR7, UR6, 0xb, URZ ;  /* 0x0000000b06077899 */ /* 0x000fe4000800063f */
[----:B------:R-:W-:Y:S02]  /*0200*/  USHF.L.U32 UR6, UR6, 0x1, URZ ;  /* 0x0000000106067899 */ /* 0x000fe4000800063f */
[----:B0-----:R-:W-:Y:S02]  /*0210*/  ULEA UR8, UR8, UR4, 0x18 ;  /* 0x0000000408087291 */ /* 0x001fe4000f8ec03f */
[----:B------:R-:W-:-:S04]  /*0220*/  UIADD3 UR4, -UR5, 0x100000, URZ ;  /* 0x0010000005047890 */ /* 0x000fc8000fffe13f */
[----:B------:R-:W-:Y:S02]  /*0230*/  USHF.L.U32 UR5, UR4, 0xb, URZ ;  /* 0x0000000b04057899 */ /* 0x000fe4000800063f */
[----:B------:R-:W-:Y:S01]  /*0240*/  USHF.L.U32 UR4, UR4, 0x1, URZ ;  /* 0x0000000104047899 */ /* 0x000fe2000800063f */
[----:B------:R-:W0:Y:S11]  /*0250*/  FENCE.VIEW.ASYNC.S ;  /* 0x00000000000073c6 */ /* 0x000e360000000000 */
[----:B0-----:R0:W1:Y:S01]  /*0260*/  SYNCS.EXCH.64 URZ, [UR8], UR4 ;  /* 0x00000004083f75b2 */ /* 0x0010620008000100 */
[----:B------:R0:W2:Y:S01]  /*0270*/  SYNCS.EXCH.64 URZ, [UR8+0x70], UR6 ;  /* 0x00007006083f75b2 */ /* 0x0000a20008000100 */
[----:B------:R0:W3:Y:S01]  /*0280*/  SYNCS.EXCH.64 URZ, [UR8+0x8], UR4 ;  /* 0x00000804083f75b2 */ /* 0x0000e20008000100 */
[----:B------:R0:W4:Y:S01]  /*0290*/  SYNCS.EXCH.64 URZ, [UR8+0x78], UR6 ;  /* 0x00007806083f75b2 */ /* 0x0001220008000100 */
[----:B------:R0:W0:Y:S01]  /*02a0*/  SYNCS.EXCH.64 URZ, [UR8+0x10], UR4 ;  /* 0x00001004083f75b2 */ /* 0x0000220008000100 */
        /* <DEDUP_REMOVED lines=23> */
[----:B-1234-:R-:W-:Y:S01]  /*0420*/  NOP ;  /* 0x0000000000007918 */ /* 0x01efe20000000000 */
.L_x_3:
[----:B0-----:R-:W-:Y:S05]  /*0430*/  BSYNC B0 ;  /* 0x0000000000007941 */ /* 0x001fea0003800000 */
.L_x_2:
[----:B------:R-:W0:Y:S01]  /*0440*/  SHFL.IDX PT, R6, R0, RZ, 0x1f ;  /* 0x00001fff00067589 */ /* 0x000e2200000e0000 */
[----:B------:R-:W-:Y:S01]  /*0450*/  ELECT P0, URZ, PT ;  /* 0x00000000003f782f */ /* 0x000fe20003800000 */
[----:B------:R-:W-:Y:S01]  /*0460*/  NOP ;  /* 0x0000000000007918 */ /* 0x000fe20000000000 */
[----:B------:R-:W-:Y:S01]  /*0470*/  ELECT P1, URZ, PT ;  /* 0x00000000003f782f */ /* 0x000fe20003820000 */
[----:B------:R-:W1:Y:S01]  /*0480*/  SHFL.IDX PT, R3, R0, RZ, 0x1f ;  /* 0x00001fff00037589 */ /* 0x000e6200000e0000 */
[----:B------:R-:W-:Y:S01]  /*0490*/  UMOV UR4, 0x20 ;  /* 0x0000002000047882 */ /* 0x000fe20000000000 */
[----:B------:R-:W-:Y:S01]  /*04a0*/  UMOV UR11, 0x80 ;  /* 0x00000080000b7882 */ /* 0x000fe20000000000 */
[----:B------:R-:W-:Y:S01]  /*04b0*/  NOP ;  /* 0x0000000000007918 */ /* 0x000fe20000000000 */
[C---:B------:R-:W-:Y:S01]  /*04c0*/  VIADD R33, R8.reuse, 0xffffffff ;  /* 0xffffffff08217836 */ /* 0x040fe20000000000 */
[----:B------:R-:W2:Y:S01]  /*04d0*/  SHFL.IDX PT, R5, R5, RZ, 0x1f ;  /* 0x00001fff05057589 */ /* 0x000ea200000e0000 */
[----:B------:R-:W-:Y:S01]  /*04e0*/  ULDC.64 UR36, c[0x0][0x208] ;  /* 0x0000820000247ab9 */ /* 0x000fe20000000a00 */
[----:B------:R-:W-:-:S02]  /*04f0*/  ISETP.NE.AND P2, PT, R8, RZ, PT ;  /* 0x000000ff0800720c */ /* 0x000fc40003f45270 */
[----:B------:R-:W-:Y:S02]  /*0500*/  ISETP.GE.U32.AND P3, PT, R33, 0x2, PT ;  /* 0x000000022100780c */ /* 0x000fe40003f66070 */
[----:B0-----:R-:W-:Y:S02]  /*0510*/  ISETP.NE.OR P0, PT, R6, RZ, !P0 ;  /* 0x000000ff0600720c */ /* 0x001fe40004705670 */
[----:B-1----:R-:W-:Y:S02]  /*0520*/  ISETP.NE.OR P1, PT, R3, RZ, !P1 ;  /* 0x000000ff0300720c */ /* 0x002fe40004f25670 */
[----:B------:R-:W-:-:S04]  /*0530*/  SHF.R.S32.HI R3, RZ, 0x1f, R2 ;  /* 0x0000001fff037819 */ /* 0x000fc80000011402 */
[----:B------:R-:W-:-:S05]  /*0540*/  LEA.HI R3, R3, R2, RZ, 0x2 ;  /* 0x0000000203037211 */ /* 0x000fca00078f10ff */
[----:B------:R-:W-:Y:S01]  /*0550*/  VOTEU.ALL UP0, P0 ;  /* 0x00000000003f7886 */ /* 0x000fe20000000000 */
[----:B------:R-:W-:Y:S01]  /*0560*/  LOP3.LUT R3, R3, 0xfffffffc, RZ, 0xc0, !PT ;  /* 0xfffffffc03037812 */ /* 0x000fe200078ec0ff */
[----:B------:R-:W-:-:S03]  /*0570*/  VOTEU.ALL UP1, P1 ;  /* 0x00000000003f7886 */ /* 0x000fc60000820000 */
[----:B------:R-:W0:Y:S01]  /*0580*/  @!UP0 S2UR UR7, SR_CgaCtaId ;  /* 0x00000000000789c3 */ /* 0x000e220000008800 */
[----:B------:R-:W-:Y:S01]  /*0590*/  @!UP0 UMOV UR6, 0x400 ;  /* 0x0000040000068882 */ /* 0x000fe20000000000 */
[----:B------:R-:W-:-:S04]  /*05a0*/  @!UP0 UIADD3 UR4, -UR4, 0x100000, URZ ;  /* 0x0010000004048890 */ /* 0x000fc8000fffe13f */
[----:B------:R-:W-:Y:S02]  /*05b0*/  @!UP0 USHF.L.U32 UR5, UR4, 0xb, URZ ;  /* 0x0000000b04058899 */ /* 0x000fe4000800063f */
[----:B------:R-:W-:Y:S01]  /*05c0*/  @!UP0 USHF.L.U32 UR4, UR4, 0x1, URZ ;  /* 0x0000000104048899 */ /* 0x000fe2000800063f */
[----:B------:R-:W-:Y:S01]  /*05d0*/  IMAD.IADD R0, R2, 0x1, -R3 ;  /* 0x0000000102007824 */ /* 0x000fe200078e0a03 */
[----:B------:R-:W-:Y:S01]  /*05e0*/  @!UP1 UMOV UR9, 0x400 ;  /* 0x0000040000099882 */ /* 0x000fe20000000000 */
[----:B------:R-:W-:Y:S01]  /*05f0*/  VOTEU.ALL UP2, P1 ;  /* 0x00000000003f7886 */ /* 0x000fe20000840000 */
[----:B------:R-:W-:Y:S01]  /*0600*/  VOTEU.ALL UP3, P1 ;  /* 0x00000000003f7886 */ /* 0x000fe20000860000 */
[----:B------:R-:W-:Y:S01]  /*0610*/  VOTEU.ALL UP4, P1 ;  /* 0x00000000003f7886 */ /* 0x000fe20000880000 */
[----:B------:R-:W1:Y:S01]  /*0620*/  @!UP1 S2UR UR10, SR_CgaCtaId ;  /* 0x00000000000a99c3 */ /* 0x000e620000008800 */
[----:B------:R-:W-:Y:S01]  /*0630*/  VOTEU.ALL UP5, P1 ;  /* 0x00000000003f7886 */ /* 0x000fe200008a0000 */
[----:B------:R-:W-:-:S04]  /*0640*/  SHF.R.S32.HI R3, RZ, 0x1f, R4 ;  /* 0x0000001fff037819 */ /* 0x000fc80000011404 */
[----:B------:R-:W-:-:S04]  /*0650*/  LEA.HI R3, R3, R4, RZ, 0x7 ;  /* 0x0000000403037211 */ /* 0x000fc800078f38ff */
[----:B------:R-:W-:-:S05]  /*0660*/  LOP3.LUT R3, R3, 0xffffff80, RZ, 0xc0, !PT ;  /* 0xffffff8003037812 */ /* 0x000fca00078ec0ff */
[----:B------:R-:W-:Y:S01]  /*0670*/  IMAD.IADD R3, R4, 0x1, -R3 ;  /* 0x0000000104037824 */ /* 0x000fe200078e0a03 */
[----:B0-----:R-:W-:Y:S02]  /*0680*/  @!UP0 ULEA UR8, UR7, UR6, 0x18 ;  /* 0x0000000607088291 */ /* 0x001fe4000f8ec03f */
[----:B------:R-:W-:-:S04]  /*0690*/  @!UP1 UIADD3 UR6, -UR11, 0x100000, URZ ;  /* 0x001000000b069890 */ /* 0x000fc8000fffe13f */
[----:B------:R-:W-:Y:S02]  /*06a0*/  @!UP1 USHF.L.U32 UR7, UR6, 0xb, URZ ;  /* 0x0000000b06079899 */ /* 0x000fe4000800063f */
[----:B------:R-:W-:Y:S01]  /*06b0*/  @!UP1 USHF.L.U32 UR6, UR6, 0x1, URZ ;  /* 0x0000000106069899 */ /* 0x000fe2000800063f */
[----:B------:R-:W-:Y:S01]  /*06c0*/  VOTEU.ALL UP0, P0 ;  /* 0x00000000003f7886 */ /* 0x000fe20000000000 */
[----:B-1----:R-:W-:Y:S01]  /*06d0*/  @!UP1 ULEA UR9, UR10, UR9, 0x18 ;  /* 0x000000090a099291 */ /* 0x002fe2000f8ec03f */
[----:B------:R-:W-:Y:S02]  /*06e0*/  VOTEU.ALL UP1, P0 ;  /* 0x00000000003f7886 */ /* 0x000fe40000020000 */
[----:B------:R-:W-:Y:S01]  /*06f0*/  ULDC.64 UR10, c[0x0][0x598] ;  /* 0x00016600000a7ab9 */ /* 0x000fe20000000a00 */
[----:B------:R-:W-:Y:S01]  /*0700*/  ISETP.NE.AND P0, PT, R0, 0x3, PT ;  /* 0x000000030000780c */ /* 0x000fe20003f05270 */
[----:B------:R-:W0:Y:S02]  /*0710*/  FENCE.VIEW.ASYNC.S ;  /* 0x00000000000073c6 */ /* 0x000e240000000000 */
[----:B0-----:R0:W1:Y:S01]  /*0720*/  @!UP0 SYNCS.EXCH.64 URZ, [UR8+0x110], UR4 ;  /* 0x00011004083f85b2 */ /* 0x0010620008000100 */
[----:B------:R-:W-:-:S02]  /*0730*/  ISETP.NE.U32.AND P1, PT, RZ, UR10, PT ;  /* 0x0000000aff007c0c */ /* 0x000fc4000bf25070 */
[----:B------:R-:W-:Y:S02]  /*0740*/  ISETP.EQ.OR P0, PT, R0, RZ, !P0 ;  /* 0x000000ff0000720c */ /* 0x000fe40004702670 */
[----:B------:R-:W-:Y:S02]  /*0750*/  ISETP.NE.AND.EX P1, PT, RZ, UR11, PT, P1 ;  /* 0x0000000bff007c0c */ /* 0x000fe4000bf25310 */
[----:B------:R-:W-:-:S04]  /*0760*/  ISETP.EQ.AND P0, PT, R8, RZ, P0 ;  /* 0x000000ff0800720c */ /* 0x000fc80000702270 */
[----:B------:R-:W-:-:S04]  /*0770*/  SEL R16, RZ, 0x1, !P0 ;  /* 0x00000001ff107807 */ /* 0x000fc80004000000 */
[----:B------:R-:W-:Y:S01]  /*0780*/  SEL R16, R16, 0x2, P3 ;  /* 0x0000000210107807 */ /* 0x000fe20001800000 */
[----:B------:R0:W1:Y:S01]  /*0790*/  @!UP1 SYNCS.EXCH.64 URZ, [UR8+0x118], UR4 ;  /* 0x00011804083f95b2 */ /* 0x0000620008000100 */
[----:B------:R-:W-:Y:S01]  /*07a0*/  NOP ;  /* 0x0000000000007918 */ /* 0x000fe20000000000 */
[----:B------:R0:W1:Y:S01]  /*07b0*/  @!UP2 SYNCS.EXCH.64 URZ, [UR9+0xf0], UR6 ;  /* 0x0000f006093fa5b2 */ /* 0x0000620008000100 */
[----:B------:R0:W1:Y:S01]  /*07c0*/  @!UP3 SYNCS.EXCH.64 URZ, [UR9+0xf8], UR6 ;  /* 0x0000f806093fb5b2 */ /* 0x0000620008000100 */
[----:B------:R0:W1:Y:S01]  /*07d0*/  @!UP4 SYNCS.EXCH.64 URZ, [UR9+0x100], UR6 ;  /* 0x00010006093fc5b2 */ /* 0x0000620008000100 */
[----:B------:R0:W1:Y:S01]  /*07e0*/  @!UP5 SYNCS.EXCH.64 URZ, [UR9+0x108], UR6 ;  /* 0x00010806093fd5b2 */ /* 0x0000620008000100 */
[----:B------:R-:W-:Y:S01]  /*07f0*/  NOP ;  /* 0x0000000000007918 */ /* 0x000fe20000000000 */
[----:B-1----:R-:W-:Y:S06]  /*0800*/  BAR.SYNC.DEFER_BLOCKING 0x0 ;  /* 0x0000000000007b1d */ /* 0x002fec0000010000 */
[----:B0-2---:R-:W-:Y:S05]  /*0810*/  @!P1 BRA `(.L_x_4) ;  /* 0x00000000001c9947 */ /* 0x005fea0003800000 */
[----:B------:R-:W0:Y:S02]  /*0820*/  LDC.64 R6, c[0x0][0x598] ;  /* 0x00016600ff067b82 */ /* 0x000e240000000a00 */
[----:B0-----:R-:W2:Y:S02]  /*0830*/  LDG.E.64 R6, desc[UR36][R6.64] ;  /* 0x0000002406067981 */ /* 0x001ea4000c1e1b00 */
[----:B--2---:R-:W-:-:S04]  /*0840*/  ISETP.NE.U32.AND P0, PT, R6, RZ, PT ;  /* 0x000000ff0600720c */ /* 0x004fc80003f05070 */
[----:B------:R-:W-:-:S13]  /*0850*/  ISETP.NE.AND.EX P0, PT, R7, RZ, PT, P0 ;  /* 0x000000ff0700720c */ /* 0x000fda0003f05300 */
[----:B------:R-:W-:Y:S05]  /*0860*/  @!P0 BRA `(.L_x_4) ;  /* 0x0000000000088947 */ /* 0x000fea0003800000 */
[----:B------:R1:W5:Y:S01]  /*0870*/  LD.E R56, desc[UR36][R6.64] ;  /* 0x0000002406387980 */ /* 0x000362000c101900 */
[----:B------:R-:W-:Y:S05]  /*0880*/  BRA `(.L_x_5) ;  /* 0x0000000000247947 */ /* 0x000fea0003800000 */
.L_x_4:
[----:B------:R-:W-:Y:S02]  /*0890*/  ULDC.64 UR4, c[0x0][0x588] ;  /* 0x0001620000047ab9 */ /* 0x000fe40000000a00 */
[----:B------:R-:W-:-:S04]  /*08a0*/  ISETP.NE.U32.AND P0, PT, RZ, UR4, PT ;  /* 0x00000004ff007c0c */ /* 0x000fc8000bf05070 */
[----:B------:R-:W-:-:S13]  /*08b0*/  ISETP.NE.AND.EX P0, PT, RZ, UR5, PT, P0 ;  /* 0x00000005ff007c0c */ /* 0x000fda000bf05300 */
[----:B------:R-:W-:Y:S05]  /*08c0*/  @!P0 BRA `(.L_x_6) ;  /* 0x00000000000c8947 */ /* 0x000fea0003800000 */
[----:B------:R-:W0:Y:S02]  /*08d0*/  LDC.64 R56, c[0x0][0x588] ;  /* 0x00016200ff387b82 */ /* 0x000e240000000a00 */
[----:B0-----:R0:W5:Y:S01]  /*08e0*/  LDG.E R56, desc[UR36][R56.64] ;  /* 0x0000002438387981 */ /* 0x001162000c1e1900 */
[----:B------:R-:W-:Y:S05]  /*08f0*/  BRA `(.L_x_5) ;  /* 0x0000000000087947 */ /* 0x000fea0003800000 */
.L_x_6:
[----:B------:R-:W-:Y:S02]  /*0900*/  ULDC UR4, c[0x0][0x580] ;  /* 0x0001600000047ab9 */ /* 0x000fe40000000800 */
[----:B------:R-:W-:-:S07]  /*0910*/  IMAD.U32 R56, RZ, RZ, UR4 ;  /* 0x00000004ff387e24 */ /* 0x000fce000f8e00ff */
.L_x_5:
[----:B------:R-:W-:Y:S02]  /*0920*/  ULDC.64 UR4, c[0x0][0x5a0] ;  /* 0x0001680000047ab9 */ /* 0x000fe40000000a00 */
[----:B------:R-:W-:-:S04]  /*0930*/  ISETP.NE.U32.AND P0, PT, RZ, UR4, PT ;  /* 0x00000004ff007c0c */ /* 0x000fc8000bf05070 */
[----:B------:R-:W-:-:S13]  /*0940*/  ISETP.NE.AND.EX P0, PT, RZ, UR5, PT, P0 ;  /* 0x00000005ff007c0c */ /* 0x000fda000bf05300 */
[----:B------:R-:W-:Y:S05]  /*0950*/  @!P0 BRA `(.L_x_7) ;  /* 0x00000000001c8947 */ /* 0x000fea0003800000 */
[----:B-1----:R-:W1:Y:S02]  /*0960*/  LDC.64 R6, c[0x0][0x5a0] ;  /* 0x00016800ff067b82 */ /* 0x002e640000000a00 */
[----:B-1----:R-:W2:Y:S02]  /*0970*/  LDG.E.64 R6, desc[UR36][R6.64] ;  /* 0x0000002406067981 */ /* 0x002ea4000c1e1b00 */
[----:B--2---:R-:W-:-:S04]  /*0980*/  ISETP.NE.U32.AND P0, PT, R6, RZ, PT ;  /* 0x000000ff0600720c */ /* 0x004fc80003f05070 */
[----:B------:R-:W-:-:S13]  /*0990*/  ISETP.NE.AND.EX P0, PT, R7, RZ, PT, P0 ;  /* 0x000000ff0700720c */ /* 0x000fda0003f05300 */
[----:B------:R-:W-:Y:S05]  /*09a0*/  @!P0 BRA `(.L_x_7) ;  /* 0x0000000000088947 */ /* 0x000fea0003800000 */
[----:B0-----:R2:W5:Y:S01]  /*09b0*/  LD.E R57, desc[UR36][R6.64] ;  /* 0x0000002406397980 */ /* 0x001562000c101900 */
[----:B------:R-:W-:Y:S05]  /*09c0*/  BRA `(.L_x_8) ;  /* 0x0000000000247947 */ /* 0x000fea0003800000 */
.L_x_7:
[----:B------:R-:W-:Y:S02]  /*09d0*/  ULDC.64 UR4, c[0x0][0x590] ;  /* 0x0001640000047ab9 */ /* 0x000fe40000000a00 */
[----:B------:R-:W-:-:S04]  /*09e0*/  ISETP.NE.U32.AND P0, PT, RZ, UR4, PT ;  /* 0x00000004ff007c0c */ /* 0x000fc8000bf05070 */
[----:B------:R-:W-:-:S13]  /*09f0*/  ISETP.NE.AND.EX P0, PT, RZ, UR5, PT, P0 ;  /* 0x00000005ff007c0c */ /* 0x000fda000bf05300 */
[----:B------:R-:W-:Y:S05]  /*0a00*/  @!P0 BRA `(.L_x_9) ;  /* 0x00000000000c8947 */ /* 0x000fea0003800000 */
[----:B-1----:R-:W0:Y:S02]  /*0a10*/  LDC.64 R6, c[0x0][0x590] ;  /* 0x00016400ff067b82 */ /* 0x002e240000000a00 */
[----:B0-----:R0:W5:Y:S01]  /*0a20*/  LDG.E R57, desc[UR36][R6.64] ;  /* 0x0000002406397981 */ /* 0x001162000c1e1900 */
[----:B------:R-:W-:Y:S05]  /*0a30*/  BRA `(.L_x_8) ;  /* 0x0000000000087947 */ /* 0x000fea0003800000 */
.L_x_9:
[----:B------:R-:W-:Y:S02]  /*0a40*/  ULDC UR4, c[0x0][0x584] ;  /* 0x0001610000047ab9 */ /* 0x000fe40000000800 */
[----:B0-----:R-:W-:-:S07]  /*0a50*/  IMAD.U32 R57, RZ, RZ, UR4 ;  /* 0x00000004ff397e24 */ /* 0x001fce000f8e00ff */
.L_x_8:
[----:B------:R-:W3:Y:S01]  /*0a60*/  LDC R2, c[0x0][0x65c] ;  /* 0x00019700ff027b82 */ /* 0x000ee20000000800 */
[----:B------:R-:W4:Y:S01]  /*0a70*/  S2R R14, SR_CTAID.Y ;  /* 0x00000000000e7919 */ /* 0x000f220000002600 */
[----:B------:R-:W-:Y:S01]  /*0a80*/  ULDC UR6, c[0x0][0x28c] ;  /* 0x0000a30000067ab9 */ /* 0x000fe20000000800 */
[----:B------:R-:W-:Y:S01]  /*0a90*/  ISETP.NE.AND P0, PT, R8, 0x2, PT ;  /* 0x000000020800780c */ /* 0x000fe20003f05270 */
[----:B------:R-:W-:Y:S01]  /*0aa0*/  UIADD3 UR6, UR6, 0x3f, URZ ;  /* 0x0000003f06067890 */ /* 0x000fe2000fffe03f */
[----:B012---:R-:W0:Y:S01]  /*0ab0*/  S2R R6, SR_CTAID.X ;  /* 0x0000000000067919 */ /* 0x007e220000002500 */
[----:B------:R-:W-:Y:S01]  /*0ac0*/  IMAD.MOV.U32 R7, RZ, RZ, RZ ;  /* 0x000000ffff077224 */ /* 0x000fe200078e00ff */
[----:B------:R-:W-:Y:S01]  /*0ad0*/  UMOV UR38, URZ ;  /* 0x0000003f00267c82 */ /* 0x000fe20008000000 */
[----:B------:R-:W-:Y:S01]  /*0ae0*/  USHF.R.S32.HI UR7, URZ, 0x1f, UR6 ;  /* 0x0000001f3f077899 */ /* 0x000fe20008011406 */
[----:B------:R-:W-:Y:S01]  /*0af0*/  UMOV UR39, URZ ;  /* 0x0000003f00277c82 */ /* 0x000fe20008000000 */
[----:B------:R-:W-:-:S02]  /*0b00*/  ULDC.64 UR8, c[0x0][0x650] ;  /* 0x0001940000087ab9 */ /* 0x000fc40000000a00 */
[----:B------:R-:W-:-:S04]  /*0b10*/  ULEA.HI UR7, UR7, UR6, URZ, 0x6 ;  /* 0x0000000607077291 */ /* 0x000fc8000f8f303f */
[----:B------:R-:W-:Y:S01]  /*0b20*/  USHF.R.S32.HI UR40, URZ, 0x6, UR7 ;  /* 0x000000063f287899 */ /* 0x000fe20008011407 */
[----:B---3--:R-:W-:-:S13]  /*0b30*/  ISETP.NE.AND P1, PT, R2, 0x1, PT ;  /* 0x000000010200780c */ /* 0x008fda0003f25270 */
[----:B------:R-:W0:Y:S01]  /*0b40*/  @P1 LDC R19, c[0x0][0x10] ;  /* 0x00000400ff131b82 */ /* 0x000e220000000800 */
[----:B----4-:R-:W-:Y:S02]  /*0b50*/  @P1 IMAD.MOV.U32 R8, RZ, RZ, R14 ;  /* 0x000000ffff081224 */ /* 0x010fe400078e000e */
[----:B------:R-:W-:Y:S02]  /*0b60*/  @P1 IMAD.MOV.U32 R9, RZ, RZ, RZ ;  /* 0x000000ffff091224 */ /* 0x000fe400078e00ff */
[----:B------:R-:W-:-:S03]  /*0b70*/  @P1 IMAD.MOV.U32 R17, RZ, RZ, RZ ;  /* 0x000000ffff111224 */ /* 0x000fc600078e00ff */
[----:B------:R-:W1:Y:S01]  /*0b80*/  @!P1 LDC R11, c[0x0][0xc] ;  /* 0x00000300ff0b9b82 */ /* 0x000e620000000800 */
[----:B------:R-:W-:Y:S01]  /*0b90*/  ULDC UR4, c[0x0][0xc] ;  /* 0x0000030000047ab9 */ /* 0x000fe20000000800 */
[----:B------:R-:W-:Y:S02]  /*0ba0*/  ULDC UR5, c[0x0][0x10] ;  /* 0x0000040000057ab9 */ /* 0x000fe40000000800 */
[----:B------:R-:W-:-:S04]  /*0bb0*/  UIMAD.WIDE.U32 UR4, UR4, UR5, URZ ;  /* 0x00000005040472a5 */ /* 0x000fc8000f8e003f */
[----:B------:R-:W2:Y:S01]  /*0bc0*/  LDC R2, c[0x0][0x14] ;  /* 0x00000500ff027b82 */ /* 0x000ea20000000800 */
[----:B0-----:R-:W-:-:S04]  /*0bd0*/  @P1 IMAD.WIDE.U32 R18, R6, R19, R8 ;  /* 0x0000001306121225 */ /* 0x001fc800078e0008 */
[----:B------:R-:W-:Y:S02]  /*0be0*/  @P1 IMAD.IADD R17, R19, 0x1, R17 ;  /* 0x0000000113111824 */ /* 0x000fe400078e0211 */
[----:B-1----:R-:W-:-:S04]  /*0bf0*/  @!P1 IMAD.WIDE.U32 R8, R11, R14, R6 ;  /* 0x0000000e0b089225 */ /* 0x002fc800078e0006 */
[----:B------:R-:W-:Y:S02]  /*0c00*/  @!P1 IMAD.MOV.U32 R18, RZ, RZ, R8 ;  /* 0x000000ffff129224 */ /* 0x000fe400078e0008 */
[----:B------:R-:W-:Y:S02]  /*0c10*/  @!P1 IMAD.MOV.U32 R17, RZ, RZ, R9 ;  /* 0x000000ffff119224 */ /* 0x000fe400078e0009 */
[----:B--2---:R-:W-:-:S04]  /*0c20*/  IMAD.WIDE.U32 R12, R2, UR4, RZ ;  /* 0x00000004020c7c25 */ /* 0x004fc8000f8e00ff */
[----:B------:R-:W-:Y:S01]  /*0c30*/  IMAD R23, R2, UR5, RZ ;  /* 0x0000000502177c24 */ /* 0x000fe2000f8e02ff */
[----:B------:R0:W-:Y:S03]  /*0c40*/  STL.64 [R1], R12 ;  /* 0x0000000c01007387 */ /* 0x0001e60000100a00 */
[----:B------:R-:W-:Y:S01]  /*0c50*/  IMAD.IADD R23, R13, 0x1, R23 ;  /* 0x000000010d177824 */ /* 0x000fe200078e0217 */
[----:B------:R-:W-:Y:S06]  /*0c60*/  @P0 BRA `(.L_x_10) ;  /* 0x0000000000240947 */ /* 0x000fec0003800000 */
[----:B------:R-:W-:Y:S01]  /*0c70*/  USHF.R.U32.HI UR4, URZ, 0x1, UR40 ;  /* 0x000000013f047899 */ /* 0x000fe20008011628 */
[----:B------:R-:W-:Y:S01]  /*0c80*/  IADD3 R18, P0, R18, R12, RZ ;  /* 0x0000000c12127210 */ /* 0x000fe20007f1e0ff */
[----:B------:R-:W-:Y:S02]  /*0c90*/  UISETP.GE.U32.AND UP0, UPT, UR40, 0xe, UPT ;  /* 0x0000000e2800788c */ /* 0x000fe4000bf06070 */
[----:B------:R-:W-:Y:S02]  /*0ca0*/  UIMAD.WIDE.U32 UR4, UR4, -0x6db6db6d, URZ ;  /* 0x92492493040478a5 */ /* 0x000fe4000f8e003f */
[----:B------:R-:W-:Y:S01]  /*0cb0*/  IMAD.X R17, R23, 0x1, R17, P0 ;  /* 0x0000000117117824 */ /* 0x000fe200000e0611 */
[----:B------:R-:W-:Y:S01]  /*0cc0*/  UMOV UR39, URZ ;  /* 0x0000003f00277c82 */ /* 0x000fe20008000000 */
[----:B------:R-:W-:-:S04]  /*0cd0*/  USHF.R.U32.HI UR4, URZ, 0x2, UR5 ;  /* 0x000000023f047899 */ /* 0x000fc80008011605 */
[----:B------:R-:W-:Y:S02]  /*0ce0*/  UIMAD UR38, UR4, -0xe, UR40 ;  /* 0xfffffff2042678a4 */ /* 0x000fe4000f8e0228 */
[----:B------:R-:W-:-:S12]  /*0cf0*/  @UP0 ULOP3.LUT UR39, UR4, 0x1, URZ, 0xc0, !UPT ;  /* 0x0000000104270892 */ /* 0x000fd8000f8ec03f */
.L_x_10:
[----:B------:R-:W-:Y:S01]  /*0d00*/  ISETP.GE.U32.AND P0, PT, R18, UR8, PT ;  /* 0x0000000812007c0c */ /* 0x000fe2000bf06070 */
[----:B------:R-:W-:Y:S01]  /*0d10*/  IMAD.MOV.U32 R19, RZ, RZ, -0x1 ;  /* 0xffffffffff137424 */ /* 0x000fe200078e00ff */
[----:B------:R-:W-:Y:S01]  /*0d20*/  PRMT R8, RZ, 0x7610, R8 ;  /* 0x00007610ff087816 */ /* 0x000fe20000000008 */
[----:B------:R-:W-:Y:S01]  /*0d30*/  IMAD.MOV.U32 R22, RZ, RZ, -0x1 ;  /* 0xffffffffff167424 */ /* 0x000fe200078e00ff */
[----:B------:R-:W-:Y:S01]  /*0d40*/  ISETP.GE.U32.AND.EX P0, PT, R17, UR9, PT, P0 ;  /* 0x0000000911007c0c */ /* 0x000fe2000bf06100 */
[----:B------:R-:W-:-:S12]  /*0d50*/  IMAD.MOV.U32 R2, RZ, RZ, -0x1 ;  /* 0xffffffffff027424 */ /* 0x000fd800078e00ff */
[----:B------:R-:W-:Y:S05]  /*0d60*/  @P0 BRA `(.L_x_11) ;  /* 0x00000004005c0947 */ /* 0x000fea0003800000 */
[----:B------:R-:W1:Y:S01]  /*0d70*/  LDC.64 R20, c[0x0][0x628] ;  /* 0x00018a00ff147b82 */ /* 0x000e620000000a00 */
[----:B------:R-:W-:Y:S02]  /*0d80*/  IMAD.MOV.U32 R8, RZ, RZ, R18 ;  /* 0x000000ffff087224 */ /* 0x000fe400078e0012 */
[----:B------:R-:W-:-:S05]  /*0d90*/  IMAD.MOV.U32 R9, RZ, RZ, R17 ;  /* 0x000000ffff097224 */ /* 0x000fca00078e0011 */
[----:B------:R-:W2:Y:S08]  /*0da0*/  LDC R2, c[0x0][0x630] ;  /* 0x00018c00ff027b82 */ /* 0x000eb00000000800 */
[----:B------:R-:W3:Y:S01]  /*0db0*/  LDC.64 R24, c[0x0][0x620] ;  /* 0x00018800ff187b82 */ /* 0x000ee20000000a00 */
[----:B-1----:R-:W-:-:S04]  /*0dc0*/  ISETP.NE.U32.AND P0, PT, R20, RZ, PT ;  /* 0x000000ff1400720c */ /* 0x002fc80003f05070 */
[----:B------:R-:W-:-:S13]  /*0dd0*/  ISETP.NE.AND.EX P0, PT, R21, RZ, PT, P0 ;  /* 0x000000ff1500720c */ /* 0x000fda0003f05300 */
[----:B--23--:R-:W-:Y:S05]  /*0de0*/  @!P0 BRA `(.L_x_12) ;  /* 0x0000000000288947 */ /* 0x00cfea0003800000 */
[----:B0-----:R-:W0:Y:S02]  /*0df0*/  LDC R13, c[0x0][0x634] ;  /* 0x00018d00ff0d7b82 */ /* 0x001e240000000800 */
[----:B0-----:R-:W-:-:S05]  /*0e00*/  IADD3 R13, P0, R18, R13, RZ ;  /* 0x0000000d120d7210 */ /* 0x001fca0007f1e0ff */
[----:B------:R-:W-:-:S04]  /*0e10*/  IMAD.X R15, RZ, RZ, R17, P0 ;  /* 0x000000ffff0f7224 */ /* 0x000fc800000e0611 */
[----:B------:R-:W-:-:S04]  /*0e20*/  IMAD.WIDE.U32 R8, R15, R20, RZ ;  /* 0x000000140f087225 */ /* 0x000fc800078e00ff */
[----:B------:R-:W-:-:S04]  /*0e30*/  IMAD.WIDE.U32 R10, P0, R13, R21, R8 ;  /* 0x000000150d0a7225 */ /* 0x000fc80007800008 */
[----:B------:R-:W-:-:S04]  /*0e40*/  IMAD.WIDE.U32 R8, R13, R20, RZ ;  /* 0x000000140d087225 */ /* 0x000fc800078e00ff */
[----:B------:R-:W-:Y:S01]  /*0e50*/  IMAD.X R13, RZ, RZ, RZ, P0 ;  /* 0x000000ffff0d7224 */ /* 0x000fe200000e06ff */
[----:B------:R-:W-:Y:S01]  /*0e60*/  IADD3 RZ, P0, R9, R10, RZ ;  /* 0x0000000a09ff7210 */ /* 0x000fe20007f1e0ff */
[----:B------:R-:W-:-:S04]  /*0e70*/  IMAD.MOV.U32 R12, RZ, RZ, R11 ;  /* 0x000000ffff0c7224 */ /* 0x000fc800078e000b */
[----:B------:R-:W-:-:S08]  /*0e80*/  IMAD.WIDE.U32.X R8, R15, R21, R12, P0 ;  /* 0x000000150f087225 */ /* 0x000fd000000e040c */
.L_x_12:
[-CC-:B------:R-:W-:Y:S01]  /*0e90*/  SHF.R.U64 R31, R8, R2.reuse, R9.reuse ;  /* 0x00000002081f7219 */ /* 0x180fe20000001209 */
[----:B0-----:R-:W0:Y:S01]  /*0ea0*/  LDC R12, c[0x0][0x618] ;  /* 0x00018600ff0c7b82 */ /* 0x001e220000000800 */
[----:B------:R-:W-:Y:S01]  /*0eb0*/  SHF.R.U32.HI R7, RZ, R2, R9 ;  /* 0x00000002ff077219 */ /* 0x000fe20000011609 */
[----:B------:R-:W-:Y:S01]  /*0ec0*/  ULDC UR4, c[0x0][0x150] ;  /* 0x0000540000047ab9 */ /* 0x000fe20000000800 */
[----:B------:R-:W-:Y:S01]  /*0ed0*/  IADD3 R11, P0, RZ, -R31, RZ ;  /* 0x8000001fff0b7210 */ /* 0x000fe20007f1e0ff */
[----:B------:R-:W-:Y:S01]  /*0ee0*/  IMAD.MOV.U32 R19, RZ, RZ, R17 ;  /* 0x000000ffff137224 */ /* 0x000fe200078e0011 */
[----:B------:R-:W-:-:S03]  /*0ef0*/  I2FP.F32.U32 R2, R6 ;  /* 0x0000000600027245 */ /* 0x000fc60000201000 */
[----:B------:R-:W1:Y:S01]  /*0f00*/  LDC.64 R26, c[0x0][0x640] ;  /* 0x00019000ff1a7b82 */ /* 0x000e620000000a00 */
[----:B------:R-:W-:Y:S02]  /*0f10*/  IMAD.X R13, RZ, RZ, ~R7, P0 ;  /* 0x000000ffff0d7224 */ /* 0x000fe400000e0e07 */
[----:B------:R-:W-:Y:S01]  /*0f20*/  FMUL R2, R2, UR4 ;  /* 0x0000000402027c20 */ /* 0x000fe20008400000 */
[----:B------:R-:W-:Y:S01]  /*0f30*/  IMAD.WIDE.U32 R8, R11, R24, R18 ;  /* 0x000000180b087225 */ /* 0x000fe200078e0012 */
[----:B------:R-:W-:-:S03]  /*0f40*/  ULDC UR4, c[0x0][0x154] ;  /* 0x0000550000047ab9 */ /* 0x000fc60000000800 */
[----:B------:R-:W-:Y:S01]  /*0f50*/  IMAD R10, R13, R24, RZ ;  /* 0x000000180d0a7224 */ /* 0x000fe200078e02ff */
[----:B------:R-:W2:Y:S01]  /*0f60*/  LDC R7, c[0x0][0x144] ;  /* 0x00005100ff077b82 */ /* 0x000ea20000000800 */
[----:B------:R-:W3:Y:S02]  /*0f70*/  F2I.U32.TRUNC.NTZ R2, R2 ;  /* 0x0000000200027305 */ /* 0x000ee4000020f000 */
[----:B------:R-:W-:-:S04]  /*0f80*/  IMAD R11, R11, R25, R10 ;  /* 0x000000190b0b7224 */ /* 0x000fc800078e020a */
[----:B------:R-:W-:Y:S01]  /*0f90*/  IMAD.IADD R9, R9, 0x1, R11 ;  /* 0x0000000109097824 */ /* 0x000fe200078e020b */
[----:B------:R-:W4:Y:S01]  /*0fa0*/  LDC R22, c[0x0][0x608] ;  /* 0x00018200ff167b82 */ /* 0x000f220000000800 */
[----:B------:R-:W-:-:S03]  /*0fb0*/  IMAD.MOV.U32 R11, RZ, RZ, -0x1 ;  /* 0xffffffffff0b7424 */ /* 0x000fc600078e00ff */
[--C-:B0-----:R-:W-:Y:S02]  /*0fc0*/  SHF.R.U64 R20, R8, R12, R9.reuse ;  /* 0x0000000c08147219 */ /* 0x101fe40000001209 */
[----:B------:R-:W-:Y:S02]  /*0fd0*/  I2FP.F32.U32 R8, R14 ;  /* 0x0000000e00087245 */ /* 0x000fe40000201000 */
[----:B------:R-:W0:Y:S01]  /*0fe0*/  LDC R24, c[0x0][0x658] ;  /* 0x00019600ff187b82 */ /* 0x000e220000000800 */
[----:B-1----:R-:W-:Y:S01]  /*0ff0*/  ISETP.NE.U32.AND P0, PT, R26, RZ, PT ;  /* 0x000000ff1a00720c */ /* 0x002fe20003f05070 */
[----:B---3--:R-:W-:Y:S02]  /*1000*/  IMAD.MOV R10, RZ, RZ, -R2 ;  /* 0x000000ffff0a7224 */ /* 0x008fe400078e0a02 */
[----:B------:R-:W-:Y:S01]  /*1010*/  FMUL R8, R8, UR4 ;  /* 0x0000000408087c20 */ /* 0x000fe20008400000 */
[----:B------:R-:W-:Y:S02]  /*1020*/  SHF.R.U32.HI R9, RZ, R12, R9 ;  /* 0x0000000cff097219 */ /* 0x000fe40000011609 */
[----:B------:R-:W-:Y:S01]  /*1030*/  ISETP.NE.AND.EX P0, PT, R27, RZ, PT, P0 ;  /* 0x000000ff1b00720c */ /* 0x000fe20003f05300 */
[----:B------:R1:W3:Y:S01]  /*1040*/  F2I.U32.TRUNC.NTZ R15, R8 ;  /* 0x00000008000f7305 */ /* 0x0002e2000020f000 */
[----:B------:R-:W1:Y:S01]  /*1050*/  LDC R19, c[0x0][0x148] ;  /* 0x00005200ff137b82 */ /* 0x000e620000000800 */
[----:B--2---:R-:W-:-:S07]  /*1060*/  IMAD R2, R7, R10, R6 ;  /* 0x0000000a07027224 */ /* 0x004fce00078e0206 */
[----:B------:R-:W2:Y:S01]  /*1070*/  LDC R25, c[0x0][0x600] ;  /* 0x00018000ff197b82 */ /* 0x000ea20000000800 */
[-CC-:B----4-:R-:W-:Y:S02]  /*1080*/  SHF.R.U64 R32, R20, R22.reuse, R9.reuse ;  /* 0x0000001614207219 */ /* 0x190fe40000001209 */
[----:B------:R-:W-:Y:S01]  /*1090*/  SHF.R.U32.HI R7, RZ, R22, R9 ;  /* 0x00000016ff077219 */ /* 0x000fe20000011609 */
[----:B------:R-:W-:-:S04]  /*10a0*/  IMAD.MOV.U32 R9, RZ, RZ, 0x1 ;  /* 0x00000001ff097424 */ /* 0x000fc800078e00ff */
[----:B------:R-:W4:Y:S01]  /*10b0*/  LDC R28, c[0x0][0x648] ;  /* 0x00019200ff1c7b82 */ /* 0x000f220000000800 */
[-C--:B0-----:R-:W-:Y:S02]  /*10c0*/  SHF.L.U32 R6, R11, R24.reuse, RZ ;  /* 0x000000180b067219 */ /* 0x081fe400000006ff */
[--C-:B------:R-:W-:Y:S02]  /*10d0*/  SHF.R.U64 R22, R32, R24, R7.reuse ;  /* 0x0000001820167219 */ /* 0x100fe40000001207 */
[----:B------:R-:W-:Y:S02]  /*10e0*/  LOP3.LUT R13, RZ, R6, RZ, 0x33, !PT ;  /* 0x00000006ff0d7212 */ /* 0x000fe400078e33ff */
[-C--:B------:R-:W-:Y:S01]  /*10f0*/  SHF.R.U32.HI R7, RZ, R24.reuse, R7 ;  /* 0x00000018ff077219 */ /* 0x080fe20000011607 */
[----:B------:R-:W0:Y:S01]  /*1100*/  LDC R29, c[0x0][0x638] ;  /* 0x00018e00ff1d7b82 */ /* 0x000e220000000800 */
[----:B------:R-:W-:Y:S01]  /*1110*/  SHF.L.U32 R12, R9, R24, RZ ;  /* 0x00000018090c7219 */ /* 0x000fe200000006ff */
[----:B------:R-:W-:-:S06]  /*1120*/  IMAD.MOV.U32 R6, RZ, RZ, R22 ;  /* 0x000000ffff067224 */ /* 0x000fcc00078e0016 */
[----:B------:R-:W0:Y:S01]  /*1130*/  LDC R30, c[0x0][0x610] ;  /* 0x00018400ff1e7b82 */ /* 0x000e220000000800 */
[----:B-1-3--:R-:W-:Y:S05]  /*1140*/  @!P0 BRA `(.L_x_13) ;  /* 0x0000000000288947 */ /* 0x00afea0003800000 */
[----:B------:R-:W1:Y:S02]  /*1150*/  LDC R11, c[0x0][0x64c] ;  /* 0x00019300ff0b7b82 */ /* 0x000e640000000800 */
[----:B-1----:R-:W-:-:S05]  /*1160*/  IADD3 R11, P0, R22, R11, RZ ;  /* 0x0000000b160b7210 */ /* 0x002fca0007f1e0ff */
        /* <DEDUP_REMOVED lines=8> */
.L_x_13:
[----:B----4-:R-:W-:Y:S01]  /*11f0*/  SHF.R.U64 R6, R6, R28, R7 ;  /* 0x0000001c06067219 */ /* 0x010fe20000001207 */
[----:B--2---:R-:W-:Y:S01]  /*1200*/  VIADD R7, R25, 0xffffffff ;  /* 0xffffffff19077836 */ /* 0x004fe20000000000 */
[----:B------:R-:W-:Y:S01]  /*1210*/  LOP3.LUT R13, R32, R13, RZ, 0xc0, !PT ;  /* 0x0000000d200d7212 */ /* 0x000fe200078ec0ff */
[----:B------:R-:W-:Y:S02]  /*1220*/  IMAD.MOV R15, RZ, RZ, -R15 ;  /* 0x000000ffff0f7224 */ /* 0x000fe400078e0a0f */
[----:B------:R-:W-:Y:S01]  /*1230*/  IMAD.MOV R8, RZ, RZ, -R6 ;  /* 0x000000ffff087224 */ /* 0x000fe200078e0a06 */
[----:B------:R-:W-:Y:S01]  /*1240*/  LOP3.LUT R7, R20, R7, RZ, 0xc0, !PT ;  /* 0x0000000714077212 */ /* 0x000fe200078ec0ff */
[----:B------:R-:W-:Y:S02]  /*1250*/  IMAD R13, R12, R6, R13 ;  /* 0x000000060c0d7224 */ /* 0x000fe400078e020d */
[----:B------:R-:W-:Y:S02]  /*1260*/  @P1 IMAD R2, R19, R15, R14 ;  /* 0x0000000f13021224 */ /* 0x000fe400078e020e */
[----:B0-----:R-:W-:-:S02]  /*1270*/  IMAD R6, R8, R29, R22 ;  /* 0x0000001d08067224 */ /* 0x001fc400078e0216 */
[----:B------:R-:W-:Y:S02]  /*1280*/  IMAD R2, R13, R30, R2 ;  /* 0x0000001e0d027224 */ /* 0x000fe400078e0202 */
[----:B------:R-:W-:Y:S02]  /*1290*/  IMAD R19, R6, R25, R7 ;  /* 0x0000001906137224 */ /* 0x000fe400078e0207 */
[----:B------:R-:W-:-:S03]  /*12a0*/  IMAD.MOV.U32 R8, RZ, RZ, 0x1 ;  /* 0x00000001ff087424 */ /* 0x000fc600078e00ff */
[----:B------:R-:W-:Y:S02]  /*12b0*/  SEL R22, R19, R2, !P1 ;  /* 0x0000000213167207 */ /* 0x000fe40004800000 */
[----:B------:R-:W-:Y:S01]  /*12c0*/  SEL R19, R2, R19, !P1 ;  /* 0x0000001302137207 */ /* 0x000fe20004800000 */
[----:B------:R-:W-:-:S07]  /*12d0*/  IMAD.MOV.U32 R2, RZ, RZ, R31 ;  /* 0x000000ffff027224 */ /* 0x000fce00078e001f */
.L_x_11:
[----:B------:R-:W-:Y:S05]  /*12e0*/  @!P2 BRA `(.L_x_14) ;  /* 0x000000380018a947 */ /* 0x000fea0003800000 */
[----:B------:R-:W-:-:S13]  /*12f0*/  ISETP.GT.U32.AND P0, PT, R33, 0x1, PT ;  /* 0x000000012100780c */ /* 0x000fda0003f04070 */
[----:B------:R-:W-:Y:S05]  /*1300*/  @P0 EXIT ;  /* 0x000000000000094d */ /* 0x000fea0003800000 */
.L_x_15:
[----:B------:R-:W-:-:S08]  /*1310*/  NOP ;  /* 0x0000000000007918 */ /* 0x000fd00000000000 */
[----:B------:R-:W1:Y:S02]  /*1320*/  USETMAXREG.TRY_ALLOC.CTAPOOL UP0, 0xe8 ;  /* 0x000000e8000079c8 */ /* 0x000e640008000600 */
[----:B-1----:R-:W-:-:S13]  /*1330*/  PLOP3.LUT P0, PT, PT, PT, UP0, 0x80, 0x0 ;  /* 0x000000000000781c */ /* 0x002fda0003f0f008 */
[----:B------:R-:W-:Y:S05]  /*1340*/  @!P0 BRA `(.L_x_15) ;  /* 0xfffffffc00f08947 */ /* 0x000fea000383ffff */
[----:B------:R-:W-:-:S13]  /*1350*/  LOP3.LUT P0, RZ, R8, 0xff, RZ, 0xc0, !PT ;  /* 0x000000ff08ff7812 */ /* 0x000fda000780c0ff */
[----:B------:R-:W-:Y:S05]  /*1360*/  @!P0 EXIT ;  /* 0x000000000000894d */ /* 0x000fea0003800000 */
[----:B------:R-:W1:Y:S01]  /*1370*/  S2UR UR4, SR_CgaCtaId ;  /* 0x00000000000479c3 */ /* 0x000e620000008800 */
[----:B------:R-:W-:Y:S01]  /*1380*/  VIADD R6, R5, 0xffffffff ;  /* 0xffffffff05067836 */ /* 0x000fe20000000000 */
[----:B------:R-:W-:Y:S01]  /*1390*/  SHF.R.S32.HI R0, RZ, 0x1f, R3 ;  /* 0x0000001fff007819 */ /* 0x000fe20000011403 */
[----:B------:R-:W-:Y:S01]  /*13a0*/  UMOV UR41, 0x400 ;  /* 0x0000040000297882 */ /* 0x000fe20000000000 */
[----:B------:R-:W-:Y:S01]  /*13b0*/  UISETP.LT.AND UP0, UPT, UR40, 0x1, UPT ;  /* 0x000000012800788c */ /* 0x000fe2000bf01270 */
[----:B------:R-:W-:Y:S01]  /*13c0*/  LOP3.LUT R70, R16, 0x1, RZ, 0xfc, !PT ;  /* 0x0000000110467812 */ /* 0x000fe200078efcff */
[----:B------:R-:W-:Y:S01]  /*13d0*/  ULDC UR6, c[0x0][0x284] ;  /* 0x0000a10000067ab9 */ /* 0x000fe20000000800 */
[----:B------:R-:W-:Y:S01]  /*13e0*/  R2UR UR42, R6 ;  /* 0x00000000062a72ca */ /* 0x000fe200000e0000 */
[----:B------:R-:W-:Y:S01]  /*13f0*/  USEL UR43, UR40, 0x1, UP0 ;  /* 0x00000001282b7887 */ /* 0x000fe20008000000 */
[CC--:B------:R-:W-:Y:S01]  /*1400*/  LEA.HI R4, R0.reuse, R3.reuse, RZ, 0x2 ;  /* 0x0000000300047211 */ /* 0x0c0fe200078f10ff */
[----:B------:R-:W-:Y:S01]  /*1410*/  USHF.L.U32 UR46, UR40, 0x1, URZ ;  /* 0x00000001282e7899 */ /* 0x000fe2000800063f */
[----:B------:R-:W-:Y:S01]  /*1420*/  LEA.HI R0, R0, R3, RZ, 0x5 ;  /* 0x0000000300007211 */ /* 0x000fe200078f28ff */
[----:B------:R-:W-:Y:S01]  /*1430*/  UIADD3 UR43, -UR43, UR40, URZ ;  /* 0x000000282b2b7290 */ /* 0x000fe2000fffe13f */
[----:B------:R-:W-:-:S02]  /*1440*/  SHF.R.S32.HI R58, RZ, 0x2, R4 ;  /* 0x00000002ff3a7819 */ /* 0x000fc40000011404 */
[----:B------:R-:W-:Y:S02]  /*1450*/  SHF.R.S32.HI R5, RZ, 0x1f, R4 ;  /* 0x0000001fff057819 */ /* 0x000fe40000011404 */
[----:B------:R-:W-:Y:S02]  /*1460*/  LOP3.LUT R60, R4, 0xfffffffc, RZ, 0xc0, !PT ;  /* 0xfffffffc043c7812 */ /* 0x000fe400078ec0ff */
[----:B------:R-:W-:Y:S01]  /*1470*/  LEA.HI R5, R5, R58, RZ, 0x3 ;  /* 0x0000003a05057211 */ /* 0x000fe200078f18ff */
[----:B------:R-:W-:Y:S01]  /*1480*/  USHF.L.U32 UR42, UR42, 0x3, URZ ;  /* 0x000000032a2a7899 */ /* 0x000fe2000800063f */
[----:B------:R-:W-:Y:S01]  /*1490*/  ISETP.NE.AND P0, PT, R6, RZ, PT ;  /* 0x000000ff0600720c */ /* 0x000fe20003f05270 */
[----:B------:R-:W-:Y:S01]  /*14a0*/  IMAD.IADD R60, R3, 0x1, -R60 ;  /* 0x00000001033c7824 */ /* 0x000fe200078e0a3c */
[----:B------:R-:W-:Y:S01]  /*14b0*/  LOP3.LUT R5, R5, 0xfffffff8, RZ, 0xc0, !PT ;  /* 0xfffffff805057812 */ /* 0x000fe200078ec0ff */
[----:B-1----:R-:W-:Y:S01]  /*14c0*/  ULEA UR41, UR4, UR41, 0x18 ;  /* 0x0000002904297291 */ /* 0x002fe2000f8ec03f */
[----:B------:R-:W-:Y:S01]  /*14d0*/  SEL R71, RZ, 0x1, P0 ;  /* 0x00000001ff477807 */ /* 0x000fe20000000000 */
[----:B------:R-:W-:-:S02]  /*14e0*/  IMAD.U32 R62, RZ, RZ, UR42 ;  /* 0x0000002aff3e7e24 */ /* 0x000fc4000f8e00ff */
[----:B------:R-:W-:Y:S01]  /*14f0*/  UIADD3 UR47, UR41, 0xf0, URZ ;  /* 0x000000f0292f7890 */ /* 0x000fe2000fffe03f */
[----:B------:R-:W-:Y:S01]  /*1500*/  IMAD.IADD R58, R58, 0x1, -R5 ;  /* 0x000000013a3a7824 */ /* 0x000fe200078e0a05 */
[----:B------:R-:W-:Y:S01]  /*1510*/  UIADD3 UR4, UR41, 0x200, URZ ;  /* 0x0000020029047890 */ /* 0x000fe2000fffe03f */
[----:B------:R-:W-:Y:S01]  /*1520*/  SHF.R.S32.HI R5, RZ, 0x5, R0 ;  /* 0x00000005ff057819 */ /* 0x000fe20000011400 */
[----:B------:R-:W-:Y:S01]  /*1530*/  UIADD3 UR5, UR41, 0x1c200, URZ ;  /* 0x0001c20029057890 */ /* 0x000fe2000fffe03f */
[C---:B------:R-:W-:Y:S01]  /*1540*/  LOP3.LUT R64, R62.reuse, 0x8, RZ, 0xc0, !PT ;  /* 0x000000083e407812 */ /* 0x040fe200078ec0ff */
[----:B------:R-:W-:Y:S01]  /*1550*/  USHF.R.U32.HI UR4, URZ, 0x4, UR4 ;  /* 0x000000043f047899 */ /* 0x000fe20008011604 */
[--C-:B------:R-:W-:Y:S01]  /*1560*/  SHF.R.S32.HI R59, RZ, 0x1f, R58.reuse ;  /* 0x0000001fff3b7819 */ /* 0x100fe2000001143a */
[----:B------:R-:W-:Y:S01]  /*1570*/  USHF.R.U32.HI UR5, URZ, 0x4, UR5 ;  /* 0x000000043f057899 */ /* 0x000fe20008011605 */
[C-C-:B------:R-:W-:Y:S01]  /*1580*/  IMAD R65, R5.reuse, -0x10, -R58.reuse ;  /* 0xfffffff005417824 */ /* 0x140fe200078e0a3a */
[----:B------:R-:W-:Y:S01]  /*1590*/  ULOP3.LUT UR4, UR4, 0x3fff, URZ, 0xc0, !UPT ;  /* 0x00003fff04047892 */ /* 0x000fe2000f8ec03f */
[----:B------:R-:W-:Y:S01]  /*15a0*/  IMAD.U32 R61, RZ, RZ, UR47 ;  /* 0x0000002fff3d7e24 */ /* 0x000fe2000f8e00ff */
[----:B------:R-:W-:Y:S01]  /*15b0*/  ULOP3.LUT UR5, UR5, 0x3fff, URZ, 0xc0, !UPT ;  /* 0x00003fff05057892 */ /* 0x000fe2000f8ec03f */
[----:B------:R-:W-:Y:S01]  /*15c0*/  IMAD.WIDE R58, R5, 0x10, R58 ;  /* 0x00000010053a7825 */ /* 0x000fe200078e023a */
[----:B------:R-:W-:Y:S01]  /*15d0*/  LOP3.LUT R62, R62, 0x8, RZ, 0xc, !PT ;  /* 0x000000083e3e7812 */ /* 0x000fe200078e0cff */
[----:B------:R-:W-:Y:S01]  /*15e0*/  ULOP3.LUT UR44, UR4, 0x10000, URZ, 0xfc, !UPT ;  /* 0x00010000042c7892 */ /* 0x000fe2000f8efc3f */
[----:B------:R-:W-:Y:S01]  /*15f0*/  LOP3.LUT R64, R64, 0x18, RZ, 0x3c, !PT ;  /* 0x0000001840407812 */ /* 0x000fe200078e3cff */
[----:B------:R-:W-:Y:S01]  /*1600*/  VIADD R63, R61, UR42 ;  /* 0x0000002a3d3f7c36 */ /* 0x000fe20008000000 */
[----:B------:R-:W-:Y:S01]  /*1610*/  ULOP3.LUT UR45, UR5, 0x10000, URZ, 0xfc, !UPT ;  /* 0x00010000052d7892 */ /* 0x000fe2000f8efc3f */
[----:B------:R-:W-:-:S11]  /*1620*/  VIADD R65, R65, UR6 ;  /* 0x0000000641417c36 */ /* 0x000fd60008000000 */
.L_x_99:
[----:B------:R-:W-:Y:S01]  /*1630*/  SHF.L.U32 R0, R71, 0x1f, RZ ;  /* 0x0000001f47007819 */ /* 0x000fe200000006ff */
[----:B------:R-:W-:Y:S02]  /*1640*/  ULDC UR4, c[0x0][0x28c] ;  /* 0x0000a30000047ab9 */ /* 0x000fe40000000800 */
[----:B------:R-:W-:Y:S01]  /*1650*/  ISETP.LT.AND P1, PT, RZ, UR4, PT ;  /* 0x00000004ff007c0c */ /* 0x000fe2000bf21270 */
[----:B-1----:R-:W1:Y:S02]  /*1660*/  SYNCS.PHASECHK.TRANS64.TRYWAIT P0, [R61+UR42], R0 ;  /* 0x000000003d0075a7 */ /* 0x002e64000800016a */
[----:B-1-34-:R-:W-:Y:S10]  /*1670*/  @!P0 BRA `(.L_x_16) ;  /* 0x0000004800908947 */ /* 0x01aff40003800000 */
.L_x_131:
[----:B------:R-:W-:Y:S05]  /*1680*/  @P1 BRA `(.L_x_17) ;  /* 0x0000000000401947 */ /* 0x000fea0003800000 */
[----:B-1----:R-:W-:Y:S01]  /*1690*/  MOV R0, 0x0 ;  /* 0x0000000000007802 */ /* 0x002fe20000000f00 */
[----:B------:R-:W-:Y:S01]  /*16a0*/  ULDC.64 UR4, c[0x4][0x68] ;  /* 0x01001a0000047ab9 */ /* 0x000fe20000000a00 */
[----:B------:R-:W-:Y:S01]  /*16b0*/  ULDC.64 UR6, c[0x4][0x8] ;  /* 0x0100020000067ab9 */ /* 0x000fe20000000a00 */
[----:B------:R-:W-:Y:S01]  /*16c0*/  IMAD.U32 R4, RZ, RZ, UR4 ;  /* 0x00000004ff047e24 */ /* 0x000fe2000f8e00ff */
[----:B------:R1:W2:Y:S01]  /*16d0*/  LDC.64 R14, c[0x4][R0] ;  /* 0x01000000000e7b82 */ /* 0x0002a20000000a00 */
[----:B------:R-:W-:Y:S01]  /*16e0*/  IMAD.U32 R5, RZ, RZ, UR5 ;  /* 0x00000005ff057e24 */ /* 0x000fe2000f8e00ff */
[----:B------:R-:W-:Y:S01]  /*16f0*/  ULDC.64 UR4, c[0x4][0x70] ;  /* 0x01001c0000047ab9 */ /* 0x000fe20000000a00 */
[----:B------:R-:W-:Y:S02]  /*1700*/  IMAD.U32 R10, RZ, RZ, UR6 ;  /* 0x00000006ff0a7e24 */ /* 0x000fe4000f8e00ff */
[----:B------:R-:W-:Y:S02]  /*1710*/  IMAD.U32 R6, RZ, RZ, UR4 ;  /* 0x00000004ff067e24 */ /* 0x000fe4000f8e00ff */
[----:B------:R-:W-:-:S02]  /*1720*/  IMAD.U32 R7, RZ, RZ, UR5 ;  /* 0x00000005ff077e24 */ /* 0x000fc4000f8e00ff */
[----:B------:R-:W-:Y:S02]  /*1730*/  IMAD.U32 R11, RZ, RZ, UR7 ;  /* 0x00000007ff0b7e24 */ /* 0x000fe4000f8e00ff */
[----:B------:R-:W-:Y:S02]  /*1740*/  IMAD.MOV.U32 R8, RZ, RZ, 0x1e1 ;  /* 0x000001e1ff087424 */ /* 0x000fe400078e00ff */
[----:B0-----:R-:W-:Y:S02]  /*1750*/  IMAD.MOV.U32 R12, RZ, RZ, 0x1 ;  /* 0x00000001ff0c7424 */ /* 0x001fe400078e00ff */
[----:B-1----:R-:W-:-:S07]  /*1760*/  IMAD.MOV.U32 R13, RZ, RZ, RZ ;  /* 0x000000ffff0d7224 */ /* 0x002fce00078e00ff */
[----:B------:R-:W-:-:S07]  /*1770*/  LEPC R20, `(.L_x_17) ;  /* 0x000000001014794e */ /* 0x000fce0000000000 */
[----:B--2--5:R-:W-:Y:S05]  /*1780*/  CALL.ABS.NOINC R14 ;  /* 0x000000000e007343 */ /* 0x024fea0003c00000 */
.L_x_17:
[----:B------:R-:W-:-:S13]  /*1790*/  ISETP.NE.AND P0, PT, R70, 0x3, PT ;  /* 0x000000034600780c */ /* 0x000fda0003f05270 */
[----:B------:R-:W-:Y:S05]  /*17a0*/  @!P0 BRA `(.L_x_18) ;  /* 0x0000000000048947 */ /* 0x000fea0003800000 */
[----:B------:R-:W-:Y:S01]  /*17b0*/  BPT.TRAP 0x1 ;  /* 0x000000040000795c */ /* 0x000fe20000300000 */
.L_x_18:
[----:B------:R-:W-:Y:S02]  /*17c0*/  IMAD.U32 R3, RZ, RZ, UR38 ;  /* 0x00000026ff037e24 */ /* 0x000fe4000f8e00ff */
[----:B-1----:R-:W-:-:S03]  /*17d0*/  IMAD.U32 R0, RZ, RZ, UR39 ;  /* 0x00000027ff007e24 */ /* 0x002fc6000f8e00ff */
[----:B------:R-:W-:Y:S02]  /*17e0*/  LEA R3, R3, UR41, 0x3 ;  /* 0x0000002903037c11 */ /* 0x000fe4000f8e18ff */
[----:B------:R-:W-:-:S04]  /*17f0*/  SHF.L.U32 R0, R0, 0x1f, RZ ;  /* 0x0000001f00007819 */ /* 0x000fc800000006ff */
[----:B------:R1:W2:Y:S01]  /*1800*/  SYNCS.PHASECHK.TRANS64.TRYWAIT P1, [R3+URZ], R0 ;  /* 0x00000000030075a7 */ /* 0x0002a2000802017f */
[----:B------:R-:W-:Y:S05]  /*1810*/  @!P0 BRA `(.L_x_19) ;  /* 0x0000000000048947 */ /* 0x000fea0003800000 */
[----:B------:R-:W-:Y:S01]  /*1820*/  BPT.TRAP 0x1 ;  /* 0x000000040000795c */ /* 0x000fe20000300000 */
.L_x_19:
[----:B--2---:R-:W-:Y:S05]  /*1830*/  @P1 BRA `(.L_x_20) ;  /* 0x0000000000081947 */ /* 0x004fea0003800000 */
[----:B------:R-:W2:Y:S02]  /*1840*/  SYNCS.PHASECHK.TRANS64.TRYWAIT P1, [R3+URZ], R0 ;  /* 0x00000000030075a7 */ /* 0x000ea4000802017f */
[----:B--2---:R-:W-:Y:S05]  /*1850*/  @!P1 BRA `(.L_x_21) ;  /* 0x00000048002c9947 */ /* 0x004fea0003800000 */
.L_x_20:
[----:B------:R-:W-:Y:S05]  /*1860*/  WARPSYNC.ALL ;  /* 0x0000000000007948 */ /* 0x000fea0003800000 */
[----:B------:R-:W-:Y:S01]  /*1870*/  ULEA UR8, UR38, UR44, 0x9 ;  /* 0x0000002c26087291 */ /* 0x000fe2000f8e483f */
[----:B------:R-:W-:Y:S01]  /*1880*/  WARPGROUP.ARRIVE ;  /* 0x00000000000079c5 */ /* 0x000fe20000000000 */
[----:B------:R-:W-:Y:S01]  /*1890*/  ULEA UR9, UR38, UR45, 0x9 ;  /* 0x0000002d26097291 */ /* 0x000fe2000f8e483f */
[----:B-12---:R-:W-:Y:S01]  /*18a0*/  IMAD.U32 R0, RZ, RZ, UR43 ;  /* 0x0000002bff007e24 */ /* 0x006fe2000f8e00ff */
[----:B------:R-:W-:Y:S01]  /*18b0*/  UMOV UR5, 0x40000040 ;  /* 0x4000004000057882 */ /* 0x000fe20000000000 */
[----:B------:R-:W-:-:S02]  /*18c0*/  UMOV UR7, 0x40000040 ;  /* 0x4000004000077882 */ /* 0x000fc40000000000 */
[----:B------:R-:W-:Y:S01]  /*18d0*/  UMOV UR4, UR8 ;  /* 0x0000000800047c82 */ /* 0x000fe20008000000 */
[----:B------:R-:W-:Y:S01]  /*18e0*/  ISETP.GE.AND P1, PT, R0, 0x1, PT ;  /* 0x000000010000780c */ /* 0x000fe20003f26270 */
[----:B------:R-:W-:Y:S02]  /*18f0*/  UMOV UR6, UR9 ;  /* 0x0000000900067c82 */ /* 0x000fe40008000000 */
[----:B------:R-:W-:Y:S01]  /*1900*/  HGMMA.64x64x16.F32 R24, gdesc[UR4], RZ, !UPT, gsb0 ;  /* 0x00e00000041879f0 */ /* 0x000fe2000c0008ff */
[----:B------:R-:W-:Y:S02]  /*1910*/  UIADD3 UR4, UR8, 0x2, URZ ;  /* 0x0000000208047890 */ /* 0x000fe4000fffe03f */
[----:B------:R-:W-:Y:S01]  /*1920*/  UIADD3 UR6, UR9, 0x2, URZ ;  /* 0x0000000209067890 */ /* 0x000fe2000fffe03f */
[----:B------:R-:W-:Y:S01]  /*1930*/  UMOV UR5, 0x40000040 ;  /* 0x4000004000057882 */ /* 0x000fe20000000000 */
[----:B------:R-:W-:Y:S01]  /*1940*/  UMOV UR7, 0x40000040 ;  /* 0x4000004000077882 */ /* 0x000fe20000000000 */
[----:B------:R-:W-:-:S02]  /*1950*/  WARPGROUP.DEPBAR.LE gsb0, 0x0 ;  /* 0x00008000000079c5 */ /* 0x000fc40000010000 */
[----:B------:R-:W-:-:S06]  /*1960*/  WARPGROUP.ARRIVE ;  /* 0x00000000000079c5 */ /* 0x000fcc0000000000 */
[----:B------:R-:W-:Y:S01]  /*1970*/  HGMMA.64x64x16.F32 R24, gdesc[UR4], R24, gsb0 ;  /* 0x00e00000041879f0 */ /* 0x000fe20008000818 */
[----:B------:R-:W-:Y:S02]  /*1980*/  UIADD3 UR4, UR8, 0x4, URZ ;  /* 0x0000000408047890 */ /* 0x000fe4000fffe03f */
[----:B------:R-:W-:Y:S01]  /*1990*/  UIADD3 UR6, UR9, 0x4, URZ ;  /* 0x0000000409067890 */ /* 0x000fe2000fffe03f */
[----:B------:R-:W-:Y:S01]  /*19a0*/  UMOV UR5, 0x40000040 ;  /* 0x4000004000057882 */ /* 0x000fe20000000000 */
[----:B------:R-:W-:Y:S01]  /*19b0*/  UMOV UR7, 0x40000040 ;  /* 0x4000004000077882 */ /* 0x000fe20000000000 */
[----:B------:R-:W-:Y:S02]  /*19c0*/  WARPGROUP.DEPBAR.LE gsb0, 0x0 ;  /* 0x00008000000079c5 */ /* 0x000fe40000010000 */
        /* <DEDUP_REMOVED lines=8> */
[----:B------:R-:W-:Y:S03]  /*1a50*/  HGMMA.64x64x16.F32 R24, gdesc[UR4], R24, gsb0 ;  /* 0x00e00000041879f0 */ /* 0x000fe60008000818 */
[----:B------:R-:W-:Y:S02]  /*1a60*/  WARPGROUP.DEPBAR.LE gsb0, 0x0 ;  /* 0x00008000000079c5 */ /* 0x000fe40000010000 */
[----:B------:R-:W-:Y:S05]  /*1a70*/  @!P1 BRA `(.L_x_22) ;  /* 0x0000000400109947 */ /* 0x000fea0003800000 */
[----:B------:R-:W-:Y:S01]  /*1a80*/  UIADD3 UR4, UR38, 0x1, URZ ;  /* 0x0000000126047890 */ /* 0x000fe2000fffe03f */
[----:B------:R-:W-:Y:S01]  /*1a90*/  IMAD.U32 R0, RZ, RZ, UR43 ;  /* 0x0000002bff007e24 */ /* 0x000fe2000f8e00ff */
[----:B------:R-:W-:Y:S02]  /*1aa0*/  UMOV UR9, UR38 ;  /* 0x0000002600097c82 */ /* 0x000fe40008000000 */
[----:B------:R-:W-:-:S04]  /*1ab0*/  UISETP.NE.AND UP0, UPT, UR4, 0xe, UPT ;  /* 0x0000000e0400788c */ /* 0x000fc8000bf05270 */
[----:B------:R-:W-:Y:S02]  /*1ac0*/  USEL UR5, URZ, 0x1, UP0 ;  /* 0x000000013f057887 */ /* 0x000fe40008000000 */
[----:B------:R-:W-:Y:S02]  /*1ad0*/  USEL UR8, UR4, URZ, UP0 ;  /* 0x0000003f04087287 */ /* 0x000fe40008000000 */
[----:B------:R-:W-:-:S06]  /*1ae0*/  ULOP3.LUT UR5, UR39, UR5, URZ, 0x3c, !UPT ;  /* 0x0000000527057292 */ /* 0x000fcc000f8e3c3f */
[----:B------:R-:W-:-:S07]  /*1af0*/  IMAD.U32 R5, RZ, RZ, UR5 ;  /* 0x00000005ff057e24 */ /* 0x000fce000f8e00ff */
.L_x_29:
[----:B-12---:R-:W-:Y:S05]  /*1b00*/  @!P0 BRA `(.L_x_23) ;  /* 0x0000000000048947 */ /* 0x006fea0003800000 */
[----:B------:R-:W-:Y:S01]  /*1b10*/  BPT.TRAP 0x1 ;  /* 0x000000040000795c */ /* 0x000fe20000300000 */
.L_x_23:
[----:B------:R-:W-:Y:S01]  /*1b20*/  ULEA UR4, UR8, UR41, 0x3 ;  /* 0x0000002908047291 */ /* 0x000fe2000f8e183f */
[----:B------:R-:W-:-:S08]  /*1b30*/  SHF.L.U32 R3, R5, 0x1f, RZ ;  /* 0x0000001f05037819 */ /* 0x000fd000000006ff */
[----:B------:R1:W2:Y:S01]  /*1b40*/  SYNCS.PHASECHK.TRANS64.TRYWAIT P1, [UR4], R3 ;  /* 0x00000003ff0075a7 */ /* 0x0002a20008020144 */
[----:B------:R-:W-:Y:S05]  /*1b50*/  @!P0 BRA `(.L_x_24) ;  /* 0x0000000000048947 */ /* 0x000fea0003800000 */
[----:B------:R-:W-:Y:S01]  /*1b60*/  BPT.TRAP 0x1 ;  /* 0x000000040000795c */ /* 0x000fe20000300000 */
.L_x_24:
[----:B--2---:R-:W-:Y:S05]  /*1b70*/  @P1 BRA `(.L_x_25) ;  /* 0x0000000000081947 */ /* 0x004fea0003800000 */
[----:B------:R-:W2:Y:S02]  /*1b80*/  SYNCS.PHASECHK.TRANS64.TRYWAIT P1, [UR4], R3 ;  /* 0x00000003ff0075a7 */ /* 0x000ea40008020144 */
[----:B--2---:R-:W-:Y:S05]  /*1b90*/  @!P1 BRA `(.L_x_26) ;  /* 0x0000004400709947 */ /* 0x004fea0003800000 */
.L_x_25:
[----:B------:R-:W-:Y:S01]  /*1ba0*/  ULEA UR10, UR8, UR44, 0x9 ;  /* 0x0000002c080a7291 */ /* 0x000fe2000f8e483f */
[----:B------:R-:W-:Y:S01]  /*1bb0*/  WARPGROUP.ARRIVE ;  /* 0x00000000000079c5 */ /* 0x000fe20000000000 */
[----:B------:R-:W-:Y:S01]  /*1bc0*/  ULEA UR11, UR8, UR45, 0x9 ;  /* 0x0000002d080b7291 */ /* 0x000fe2000f8e483f */
[----:B------:R-:W-:Y:S01]  /*1bd0*/  UMOV UR5, 0x40000040 ;  /* 0x4000004000057882 */ /* 0x000fe20000000000 */
[----:B------:R-:W-:-:S03]  /*1be0*/  UMOV UR7, 0x40000040 ;  /* 0x4000004000077882 */ /* 0x000fc60000000000 */
[----:B------:R-:W-:Y:S02]  /*1bf0*/  UMOV UR4, UR10 ;  /* 0x0000000a00047c82 */ /* 0x000fe40008000000 */
[----:B------:R-:W-:Y:S02]  /*1c00*/  UMOV UR6, UR11 ;  /* 0x0000000b00067c82 */ /* 0x000fe40008000000 */
[----:B------:R-:W-:Y:S01]  /*1c10*/  HGMMA.64x64x16.F32 R24, gdesc[UR4], R24, gsb0 ;  /* 0x00e00000041879f0 */ /* 0x000fe20008000818 */
        /* <DEDUP_REMOVED lines=23> */
[----:B------:R-:W-:Y:S01]  /*1d90*/  BPT.TRAP 0x1 ;  /* 0x000000040000795c */ /* 0x000fe20000300000 */
.L_x_27:
[----:B------:R-:W-:Y:S01]  /*1da0*/  ULEA UR4, UR9, UR41, 0x3 ;  /* 0x0000002909047291 */ /* 0x000fe2000f8e183f */
[----:B------:R-:W-:-:S03]  /*1db0*/  ISETP.GT.U32.AND P1, PT, R16, 0x1, PT ;  /* 0x000000011000780c */ /* 0x000fc60003f24070 */
[----:B------:R-:W-:-:S04]  /*1dc0*/  UIADD3 UR4, UR4, 0x70, URZ ;  /* 0x0000007004047890 */ /* 0x000fc8000fffe03f */
[----:B------:R-:W-:-:S09]  /*1dd0*/  UPRMT UR4, URZ, 0x654, UR4 ;  /* 0x000006543f047896 */ /* 0x000fd20008000004 */
[----:B------:R-:W-:Y:S01]  /*1de0*/  SYNCS.ARRIVE.TRANS64.RED.A1T0 RZ, [UR4], RZ ;  /* 0x000000ffffff79a7 */ /* 0x000fe20008100404 */
[----:B------:R-:W-:Y:S05]  /*1df0*/  @P1 BRA `(.L_x_28) ;  /* 0x0000000000041947 */ /* 0x000fea0003800000 */
[----:B------:R-:W-:Y:S01]  /*1e00*/  BPT.TRAP 0x1 ;  /* 0x000000040000795c */ /* 0x000fe20000300000 */
.L_x_28:
[----:B------:R-:W-:Y:S01]  /*1e10*/  UIADD3 UR8, UR8, 0x1, URZ ;  /* 0x0000000108087890 */ /* 0x000fe2000fffe03f */
[C---:B------:R-:W-:Y:S01]  /*1e20*/  ISETP.GT.AND P1, PT, R0.reuse, 0x1, PT ;  /* 0x000000010000780c */ /* 0x040fe20003f24270 */
[----:B------:R-:W-:Y:S01]  /*1e30*/  UIADD3 UR9, UR9, 0x1, URZ ;  /* 0x0000000109097890 */ /* 0x000fe2000fffe03f */
[----:B------:R-:W-:Y:S01]  /*1e40*/  VIADD R0, R0, 0xffffffff ;  /* 0xffffffff00007836 */ /* 0x000fe20000000000 */
[----:B------:R-:W-:Y:S02]  /*1e50*/  UISETP.NE.AND UP0, UPT, UR8, 0xe, UPT ;  /* 0x0000000e0800788c */ /* 0x000fe4000bf05270 */
[----:B------:R-:W-:Y:S02]  /*1e60*/  UISETP.NE.AND UP1, UPT, UR9, 0xe, UPT ;  /* 0x0000000e0900788c */ /* 0x000fe4000bf25270 */
[----:B------:R-:W-:Y:S02]  /*1e70*/  USEL UR4, URZ, 0x1, UP0 ;  /* 0x000000013f047887 */ /* 0x000fe40008000000 */
[----:B------:R-:W-:-:S02]  /*1e80*/  USEL UR8, UR8, URZ, UP0 ;  /* 0x0000003f08087287 */ /* 0x000fc40008000000 */
[----:B------:R-:W-:Y:S02]  /*1e90*/  USEL UR9, UR9, URZ, UP1 ;  /* 0x0000003f09097287 */ /* 0x000fe40008800000 */
[----:B------:R-:W-:Y:S01]  /*1ea0*/  LOP3.LUT R5, R5, UR4, RZ, 0x3c, !PT ;  /* 0x0000000405057c12 */ /* 0x000fe2000f8e3cff */
[----:B------:R-:W-:Y:S09]  /*1eb0*/  @P1 BRA `(.L_x_29) ;  /* 0xfffffffc00101947 */ /* 0x000ff2000383ffff */
.L_x_22:
[----:B------:R-:W3:Y:S01]  /*1ec0*/  LDC R0, c[0x0][0x28c] ;  /* 0x0000a300ff007b82 */ /* 0x000ee20000000800 */
[----:B------:R4:W-:Y:S01]  /*1ed0*/  SYNCS.ARRIVE.TRANS64.A1T0 RZ, [R62+UR47], RZ ;  /* 0x000000ff3eff79a7 */ /* 0x0009e2000810002f */
[----:B---3--:R-:W-:-:S13]  /*1ee0*/  ISETP.GE.AND P1, PT, R0, 0x1, PT ;  /* 0x000000010000780c */ /* 0x008fda0003f26270 */
[----:B----4-:R-:W-:Y:S05]  /*1ef0*/  @!P1 BRA `(.L_x_30) ;  /* 0x0000000000389947 */ /* 0x010fea0003800000 */
[----:B------:R-:W-:Y:S05]  /*1f00*/  @!P0 BRA `(.L_x_31) ;  /* 0x0000000000048947 */ /* 0x000fea0003800000 */
[----:B------:R-:W-:Y:S01]  /*1f10*/  BPT.TRAP 0x1 ;  /* 0x000000040000795c */ /* 0x000fe20000300000 */
.L_x_31:
[----:B------:R-:W-:Y:S01]  /*1f20*/  UIADD3 UR6, UR43, UR38, URZ ;  /* 0x000000262b067290 */ /* 0x000fe2000fffe03f */
[----:B------:R-:W-:-:S03]  /*1f30*/  ISETP.GT.U32.AND P0, PT, R16, 0x1, PT ;  /* 0x000000011000780c */ /* 0x000fc60003f04070 */
[----:B------:R-:W-:-:S04]  /*1f40*/  USHF.R.U32.HI UR4, URZ, 0x1, UR6 ;  /* 0x000000013f047899 */ /* 0x000fc80008011606 */
[----:B------:R-:W-:-:S04]  /*1f50*/  UIMAD.WIDE.U32 UR4, UR4, -0x6db6db6d, URZ ;  /* 0x92492493040478a5 */ /* 0x000fc8000f8e003f */
[----:B------:R-:W-:-:S04]  /*1f60*/  USHF.R.U32.HI UR4, URZ, 0x2, UR5 ;  /* 0x000000023f047899 */ /* 0x000fc80008011605 */
[----:B------:R-:W-:-:S04]  /*1f70*/  UIMAD UR6, UR4, -0xe, UR6 ;  /* 0xfffffff2040678a4 */ /* 0x000fc8000f8e0206 */
[----:B------:R-:W-:-:S04]  /*1f80*/  ULEA UR6, UR6, UR41, 0x3 ;  /* 0x0000002906067291 */ /* 0x000fc8000f8e183f */
[----:B------:R-:W-:-:S04]  /*1f90*/  UIADD3 UR6, UR6, 0x70, URZ ;  /* 0x0000007006067890 */ /* 0x000fc8000fffe03f */
[----:B------:R-:W-:-:S09]  /*1fa0*/  UPRMT UR6, URZ, 0x654, UR6 ;  /* 0x000006543f067896 */ /* 0x000fd20008000006 */
[----:B------:R-:W-:Y:S01]  /*1fb0*/  SYNCS.ARRIVE.TRANS64.RED.A1T0 RZ, [UR6], RZ ;  /* 0x000000ffffff79a7 */ /* 0x000fe20008100406 */
[----:B------:R-:W-:Y:S05]  /*1fc0*/  @P0 BRA `(.L_x_30) ;  /* 0x0000000000040947 */ /* 0x000fea0003800000 */
[----:B------:R-:W-:Y:S01]  /*1fd0*/  BPT.TRAP 0x1 ;  /* 0x000000040000795c */ /* 0x000fe20000300000 */
.L_x_30:
[----:B------:R-:W-:Y:S01]  /*1fe0*/  SHF.L.U32 R0, R71, 0x1f, RZ ;  /* 0x0000001f47007819 */ /* 0x000fe200000006ff */
[----:B------:R-:W-:Y:S01]  /*1ff0*/  UIADD3 UR38, UR46, UR38, URZ ;  /* 0x000000262e267290 */ /* 0x000fe2000fffe03f */
[----:B------:R-:W3:Y:S01]  /*2000*/  LDC R7, c[0x0][0x288] ;  /* 0x0000a200ff077b82 */ /* 0x000ee20000000800 */
[----:B------:R-:W-:Y:S01]  /*2010*/  UISETP.GE.U32.AND UP1, UPT, UR46, 0xe, UPT ;  /* 0x0000000e2e00788c */ /* 0x000fe2000bf26070 */
[----:B------:R-:W-:Y:S01]  /*2020*/  IMAD.SHL.U32 R8, R60, 0x2, RZ ;  /* 0x000000023c087824 */ /* 0x000fe200078e00ff */
[----:B------:R-:W-:Y:S02]  /*2030*/  UISETP.GT.U32.AND UP0, UPT, UR38, 0xd, UPT ;  /* 0x0000000d2600788c */ /* 0x000fe4000bf04070 */
[----:B------:R-:W-:Y:S02]  /*2040*/  USHF.R.U32.HI UR4, URZ, 0x1, UR38 ;  /* 0x000000013f047899 */ /* 0x000fe40008011626 */
[----:B------:R-:W-:Y:S01]  /*2050*/  UISETP.LT.U32.AND UP0, UPT, UR46, 0xe, UP0 ;  /* 0x0000000e2e00788c */ /* 0x000fe20008701070 */
[----:B------:R-:W4:Y:S01]  /*2060*/  SYNCS.PHASECHK.TRANS64.TRYWAIT P0, [R61+UR42+0x10], R0 ;  /* 0x000010003d0075a7 */ /* 0x000f22000800016a */
[----:B------:R-:W-:Y:S01]  /*2070*/  UIMAD.WIDE.U32 UR4, UR4, -0x6db6db6d, URZ ;  /* 0x92492493040478a5 */ /* 0x000fe2000f8e003f */
[----:B------:R-:W-:Y:S01]  /*2080*/  SHF.R.S32.HI R9, RZ, 0x1f, R8 ;  /* 0x0000001fff097819 */ /* 0x000fe20000011408 */
[----:B------:R-:W-:-:S02]  /*2090*/  USEL UR6, URZ, 0x1, !UP0 ;  /* 0x000000013f067887 */ /* 0x000fc4000c000000 */
[----:B------:R-:W-:Y:S02]  /*20a0*/  USHF.R.U32.HI UR4, URZ, 0x2, UR5 ;  /* 0x000000023f047899 */ /* 0x000fe40008011605 */
[----:B------:R-:W-:Y:S02]  /*20b0*/  ULOP3.LUT UR39, UR39, UR6, URZ, 0x3c, !UPT ;  /* 0x0000000627277292 */ /* 0x000fe4000f8e3c3f */
[----:B------:R-:W-:Y:S02]  /*20c0*/  UIMAD UR38, UR4, -0xe, UR38 ;  /* 0xfffffff2042678a4 */ /* 0x000fe4000f8e0226 */
[----:B------:R-:W-:Y:S01]  /*20d0*/  @UP1 ULOP3.LUT UR39, UR39, 0x1, UR4, 0x78, !UPT ;  /* 0x0000000127271892 */ /* 0x000fe2000f8e7804 */
[----:B---34-:R-:W-:Y:S11]  /*20e0*/  @!P0 BRA `(.L_x_32) ;  /* 0x0000004000348947 */ /* 0x018ff60003800000 */
.L_x_132:
[----:B---3--:R-:W-:Y:S01]  /*20f0*/  IMAD.SHL.U32 R0, R19, 0x40, RZ ;  /* 0x0000004013007824 */ /* 0x008fe200078e00ff */
[----:B------:R-:W-:Y:S01]  /*2100*/  ULDC UR6, c[0x0][0x284] ;  /* 0x0000a10000067ab9 */ /* 0x000fe20000000800 */
[----:B------:R-:W-:Y:S01]  /*2110*/  IMAD.SHL.U32 R14, R22, 0x40, RZ ;  /* 0x00000040160e7824 */ /* 0x000fe200078e00ff */
[----:B------:R-:W-:Y:S01]  /*2120*/  SHF.R.S32.HI R11, RZ, 0x1f, R2 ;  /* 0x0000001fff0b7819 */ /* 0x000fe20000011402 */
[----:B------:R-:W-:Y:S01]  /*2130*/  ULDC.64 UR4, c[0x0][0x5d0] ;  /* 0x0001740000047ab9 */ /* 0x000fe20000000a00 */
[----:B------:R-:W-:Y:S01]  /*2140*/  ISETP.GE.AND P0, PT, R0, UR6, PT ;  /* 0x0000000600007c0c */ /* 0x000fe2000bf06270 */
[----:B--2---:R-:W-:Y:S01]  /*2150*/  IMAD.WIDE.U32 R4, R2, UR4, R8 ;  /* 0x0000000402047c25 */ /* 0x004fe2000f8e0008 */
[----:B------:R-:W-:Y:S02]  /*2160*/  SHF.R.S32.HI R15, RZ, 0x1f, R14 ;  /* 0x0000001fff0f7819 */ /* 0x000fe4000001140e */
[C---:B------:R-:W-:Y:S01]  /*2170*/  ISETP.GE.OR P0, PT, R14.reuse, R7, P0 ;  /* 0x000000070e00720c */ /* 0x040fe20000706670 */
[----:B-1----:R-:W-:Y:S01]  /*2180*/  IMAD R3, R11, UR4, RZ ;  /* 0x000000040b037c24 */ /* 0x002fe2000f8e02ff */
[----:B------:R-:W-:-:S03]  /*2190*/  IADD3 R4, P1, R14, R4, RZ ;  /* 0x000000040e047210 */ /* 0x000fc60007f3e0ff */
[----:B------:R-:W-:-:S05]  /*21a0*/  IMAD R3, R2, UR5, R3 ;  /* 0x0000000502037c24 */ /* 0x000fca000f8e0203 */
[----:B------:R-:W-:-:S03]  /*21b0*/  IADD3.X R5, R15, R5, R3, P1, !PT ;  /* 0x000000050f057210 */ /* 0x000fc60000ffe403 */
[----:B------:R-:W-:Y:S05]  /*21c0*/  @P0 BRA `(.L_x_33) ;  /* 0x0000002000b00947 */ /* 0x000fea0003800000 */
[----:B------:R-:W1:Y:S01]  /*21d0*/  LDC.64 R74, c[0x0][0x5c8] ;  /* 0x00017200ff4a7b82 */ /* 0x000e620000000a00 */
[----:B-----5:R-:W-:Y:S01]  /*21e0*/  FSETP.NEU.AND P0, PT, R57, RZ, PT ;  /* 0x000000ff3900720b */ /* 0x020fe20003f0d000 */
[----:B------:R-:W-:Y:S01]  /*21f0*/  IMAD R3, R60, -0x2, R7 ;  /* 0xfffffffe3c037824 */ /* 0x000fe200078e0207 */
[----:B------:R-:W-:Y:S01]  /*2200*/  BSSY B0, `(.L_x_33) ;  /* 0x0000228000007945 */ /* 0x000fe20003800000 */
[----:B------:R-:W-:-:S04]  /*2210*/  IMAD.WIDE R66, R19, 0x40, R58 ;  /* 0x0000004013427825 */ /* 0x000fc800078e023a */
[----:B------:R-:W-:Y:S02]  /*2220*/  IMAD.IADD R3, R3, 0x1, -R14 ;  /* 0x0000000103037824 */ /* 0x000fe400078e0a0e */
[----:B------:R-:W-:-:S03]  /*2230*/  IMAD.IADD R0, R65, 0x1, -R0 ;  /* 0x0000000141007824 */ /* 0x000fc600078e0a00 */
[----:B------:R-:W-:-:S04]  /*2240*/  ISETP.GT.AND P2, PT, R3, RZ, PT ;  /* 0x000000ff0300720c */ /* 0x000fc80003f44270 */
[----:B------:R-:W-:Y:S01]  /*2250*/  ISETP.GT.AND P1, PT, R0, RZ, P2 ;  /* 0x000000ff0000720c */ /* 0x000fe20001724270 */
[-C--:B-1----:R-:W-:Y:S02]  /*2260*/  IMAD R6, R67, R74.reuse, RZ ;  /* 0x0000004a43067224 */ /* 0x082fe400078e02ff */
[----:B------:R-:W-:-:S04]  /*2270*/  IMAD.WIDE.U32 R68, R66, R74, R4 ;  /* 0x0000004a42447225 */ /* 0x000fc800078e0004 */
[----:B------:R-:W-:-:S04]  /*2280*/  IMAD R5, R66, R75, R6 ;  /* 0x0000004b42057224 */ /* 0x000fc800078e0206 */
[----:B------:R-:W-:Y:S01]  /*2290*/  IMAD.IADD R7, R69, 0x1, R5 ;  /* 0x0000000145077824 */ /* 0x000fe200078e0205 */
[----:B------:R-:W-:Y:S06]  /*22a0*/  @!P0 BRA `(.L_x_34) ;  /* 0x0000001400e48947 */ /* 0x000fec0003800000 */
[----:B------:R-:W1:Y:S01]  /*22b0*/  LDC.64 R72, c[0x0][0x5b8] ;  /* 0x00016e00ff487b82 */ /* 0x000e620000000a00 */
[----:B------:R-:W-:-:S07]  /*22c0*/  ULDC.64 UR4, c[0x0][0x5c0] ;  /* 0x0001700000047ab9 */ /* 0x000fce0000000a00 */
[----:B------:R-:W2:Y:S08]  /*22d0*/  LDC.64 R76, c[0x0][0x5b0] ;  /* 0x00016c00ff4c7b82 */ /* 0x000eb00000000a00 */
[----:B------:R-:W0:Y:S01]  /*22e0*/  LDC.64 R78, c[0x0][0x5a8] ;  /* 0x00016a00ff4e7b82 */ /* 0x000e220000000a00 */
[-C--:B-1----:R-:W-:Y:S02]  /*22f0*/  IMAD R6, R11, R72.reuse, RZ ;  /* 0x000000480b067224 */ /* 0x082fe400078e02ff */
[----:B------:R-:W-:-:S04]  /*2300*/  IMAD.WIDE.U32 R4, R2, R72, R8 ;  /* 0x0000004802047225 */ /* 0x000fc800078e0008 */
[----:B------:R-:W-:Y:S01]  /*2310*/  IMAD R69, R2, R73, R6 ;  /* 0x0000004902457224 */ /* 0x000fe200078e0206 */
[----:B------:R-:W-:Y:S01]  /*2320*/  IADD3 R10, P0, R14, R4, RZ ;  /* 0x000000040e0a7210 */ /* 0x000fe20007f1e0ff */
[----:B--2---:R-:W-:-:S03]  /*2330*/  IMAD R4, R67, R76, RZ ;  /* 0x0000004c43047224 */ /* 0x004fc600078e02ff */
[----:B------:R-:W-:Y:S01]  /*2340*/  IADD3.X R11, R15, R5, R69, P0, !PT ;  /* 0x000000050f0b7210 */ /* 0x000fe200007fe445 */
[C---:B------:R-:W-:Y:S02]  /*2350*/  IMAD R73, R66.reuse, R77, R4 ;  /* 0x0000004d42497224 */ /* 0x040fe400078e0204 */
[----:B------:R-:W-:-:S04]  /*2360*/  IMAD.WIDE.U32 R4, R66, R76, R10 ;  /* 0x0000004c42047225 */ /* 0x000fc800078e000a */
[----:B------:R-:W-:Y:S01]  /*2370*/  IMAD.IADD R5, R5, 0x1, R73 ;  /* 0x0000000105057824 */ /* 0x000fe200078e0249 */
[----:B0-----:R-:W-:-:S04]  /*2380*/  LEA R12, P0, R4, R78, 0x1 ;  /* 0x0000004e040c7211 */ /* 0x001fc800078008ff */
[----:B------:R-:W-:-:S05]  /*2390*/  LEA.HI.X R13, R4, R79, R5, 0x1, P0 ;  /* 0x0000004f040d7211 */ /* 0x000fca00000f0c05 */
[----:B------:R-:W2:Y:S01]  /*23a0*/  @P1 LDG.E.LTC128B.U16 R19, desc[UR36][R12.64] ;  /* 0x000000240c131981 */ /* 0x000ea2000c1e1520 */
[----:B------:R-:W-:Y:S01]  /*23b0*/  IMAD.WIDE.U32 R4, R66, R76, R14 ;  /* 0x0000004c42047225 */ /* 0x000fe200078e000e */
[----:B------:R-:W-:Y:S02]  /*23c0*/  BSSY B1, `(.L_x_35) ;  /* 0x0000015000017945 */ /* 0x000fe40003800000 */
[----:B------:R-:W-:-:S04]  /*23d0*/  IADD3 R20, P0, R8, R4, RZ ;  /* 0x0000000408147210 */ /* 0x000fc80007f1e0ff */
[----:B------:R-:W-:Y:S02]  /*23e0*/  IADD3.X R21, R9, R73, R5, P0, !PT ;  /* 0x0000004909157210 */ /* 0x000fe400007fe405 */
[----:B------:R-:W-:Y:S01]  /*23f0*/  LEA R6, P0, R68, UR4, 0x1 ;  /* 0x0000000444067c11 */ /* 0x000fe2000f8008ff */
[----:B------:R-:W-:-:S03]  /*2400*/  IMAD.WIDE.U32 R20, R2, R72, R20 ;  /* 0x0000004802147225 */ /* 0x000fc600078e0014 */
[----:B------:R-:W-:Y:S02]  /*2410*/  LEA.HI.X R7, R68, UR5, R7, 0x1, P0 ;  /* 0x0000000544077c11 */ /* 0x000fe400080f0c07 */
[----:B------:R-:W-:-:S04]  /*2420*/  ISETP.GT.AND P0, PT, R3, 0x1, PT ;  /* 0x000000010300780c */ /* 0x000fc80003f04270 */
[----:B------:R-:W-:Y:S01]  /*2430*/  ISETP.GT.AND P3, PT, R0, RZ, P0 ;  /* 0x000000ff0000720c */ /* 0x000fe20000764270 */
[----:B--2---:R-:W-:-:S05]  /*2440*/  HADD2.F32 R4, -RZ, R19.H0_H0 ;  /* 0x20000013ff047230 */ /* 0x004fca0000004100 */
[----:B------:R-:W-:Y:S01]  /*2450*/  FMUL R5, R4, R57 ;  /* 0x0000003904057220 */ /* 0x000fe20000400000 */
[----:B------:R-:W-:-:S03]  /*2460*/  LEA R4, P4, R20, R78, 0x1 ;  /* 0x0000004e14047211 */ /* 0x000fc600078808ff */
[----:B------:R-:W-:-:S05]  /*2470*/  FFMA R5, R24, R56, R5 ;  /* 0x0000003818057223 */ /* 0x000fca0000000005 */
[----:B------:R-:W-:Y:S01]  /*2480*/  F2FP.F16.F32.PACK_AB R12, RZ, R5 ;  /* 0x00000005ff0c723e */ /* 0x000fe200000000ff */
[----:B------:R-:W-:-:S03]  /*2490*/  IMAD.IADD R5, R69, 0x1, R21 ;  /* 0x0000000145057824 */ /* 0x000fc600078e0215 */
[----:B------:R-:W-:Y:S01]  /*24a0*/  PRMT R13, R12, 0x7610, R13 ;  /* 0x000076100c0d7816 */ /* 0x000fe2000000000d */
[----:B------:R-:W-:Y:S01]  /*24b0*/  IMAD.SHL.U32 R12, R76, 0x8, RZ ;  /* 0x000000084c0c7824 */ /* 0x000fe200078e00ff */
[----:B------:R-:W-:-:S03]  /*24c0*/  LEA.HI.X R5, R20, R79, R5, 0x1, P4 ;  /* 0x0000004f14057211 */ /* 0x000fc600020f0c05 */
[----:B------:R0:W-:Y:S02]  /*24d0*/  @P1 STG.E.U16 desc[UR36][R6.64], R13 ;  /* 0x0000000d06001986 */ /* 0x0001e4000c101524 */
[----:B0-----:R-:W-:Y:S01]  /*24e0*/  SHF.L.U64.HI R13, R76, 0x3, R77 ;  /* 0x000000034c0d7819 */ /* 0x001fe2000001024d */
[----:B------:R-:W-:Y:S06]  /*24f0*/  @!P3 BRA `(.L_x_36) ;  /* 0x000000000004b947 */ /* 0x000fec0003800000 */
[----:B------:R0:W5:Y:S02]  /*2500*/  LDG.E.LTC128B.U16 R19, desc[UR36][R4.64+0x2] ;  /* 0x0000022404137981 */ /* 0x000164000c1e1520 */
.L_x_36:
[----:B------:R-:W-:Y:S05]  /*2510*/  BSYNC B1 ;  /* 0x0000000000017941 */ /* 0x000fea0003800000 */
.L_x_35:
[----:B-----5:R-:W-:Y:S01]  /*2520*/  HADD2.F32 R20, -RZ, R19.H0_H0 ;  /* 0x20000013ff147230 */ /* 0x020fe20000004100 */
[----:B------:R-:W-:Y:S01]  /*2530*/  ISETP.GT.AND P2, PT, R0, 0x8, P2 ;  /* 0x000000080000780c */ /* 0x000fe20001744270 */
[----:B------:R-:W-:-:S04]  /*2540*/  IMAD.WIDE.U32 R66, R66, R76, R12 ;  /* 0x0000004c42427225 */ /* 0x000fc800078e000c */
[----:B------:R-:W-:Y:S01]  /*2550*/  FMUL R20, R20, R57 ;  /* 0x0000003914147220 */ /* 0x000fe20000400000 */
[----:B------:R-:W-:Y:S01]  /*2560*/  IMAD.IADD R73, R73, 0x1, R67 ;  /* 0x0000000149497824 */ /* 0x000fe200078e0243 */
[----:B------:R-:W-:Y:S02]  /*2570*/  IADD3 R10, P1, R10, R66, RZ ;  /* 0x000000420a0a7210 */ /* 0x000fe40007f3e0ff */
[----:B------:R-:W-:-:S03]  /*2580*/  FFMA R20, R25, R56, R20 ;  /* 0x0000003819147223 */ /* 0x000fc60000000014 */
[----:B------:R-:W-:Y:S01]  /*2590*/  IMAD.X R11, R73, 0x1, R11, P1 ;  /* 0x00000001490b7824 */ /* 0x000fe200008e060b */
[C---:B------:R-:W-:Y:S02]  /*25a0*/  LEA R12, P1, R10.reuse, R78, 0x1 ;  /* 0x0000004e0a0c7211 */ /* 0x040fe400078208ff */
[----:B------:R-:W-:Y:S02]  /*25b0*/  F2FP.F16.F32.PACK_AB R20, RZ, R20 ;  /* 0x00000014ff14723e */ /* 0x000fe400000000ff */
[----:B------:R-:W-:-:S03]  /*25c0*/  LEA.HI.X R13, R10, R79, R11, 0x1, P1 ;  /* 0x0000004f0a0d7211 */ /* 0x000fc600008f0c0b */
[----:B------:R1:W-:Y:S04]  /*25d0*/  @P3 STG.E.U16 desc[UR36][R6.64+0x2], R20 ;  /* 0x0000021406003986 */ /* 0x0003e8000c101524 */
[----:B------:R-:W2:Y:S01]  /*25e0*/  @P2 LDG.E.LTC128B.U16 R19, desc[UR36][R12.64] ;  /* 0x000000240c132981 */ /* 0x000ea2000c1e1520 */
[----:B------:R-:W-:Y:S01]  /*25f0*/  IADD3 R14, P1, P3, R8, R66, R14 ;  /* 0x00000042080e7210 */ /* 0x000fe20007b3e00e */
[----:B------:R-:W-:Y:S01]  /*2600*/  BSSY B1, `(.L_x_37) ;  /* 0x0000011000017945 */ /* 0x000fe20003800000 */
[C---:B------:R-:W-:Y:S02]  /*2610*/  SHF.L.U64.HI R11, R74.reuse, 0x4, R75 ;  /* 0x000000044a0b7819 */ /* 0x040fe4000001024b */
[----:B------:R-:W-:Y:S02]  /*2620*/  IADD3.X R15, R9, R73, R15, P1, P3 ;  /* 0x00000049090f7210 */ /* 0x000fe40000fe640f */
[----:B------:R-:W-:-:S02]  /*2630*/  LEA R10, P1, R74, R6, 0x4 ;  /* 0x000000064a0a7211 */ /* 0x000fc400078220ff */
[----:B------:R-:W-:Y:S01]  /*2640*/  ISETP.GT.AND P0, PT, R0, 0x8, P0 ;  /* 0x000000080000780c */ /* 0x000fe20000704270 */
[----:B------:R-:W-:-:S04]  /*2650*/  IMAD.WIDE.U32 R14, R2, R72, R14 ;  /* 0x00000048020e7225 */ /* 0x000fc800078e000e */
[----:B------:R-:W-:Y:S02]  /*2660*/  IMAD.X R11, R11, 0x1, R7, P1 ;  /* 0x000000010b0b7824 */ /* 0x000fe400008e0607 */
[----:B------:R-:W-:Y:S02]  /*2670*/  IMAD.IADD R2, R69, 0x1, R15 ;  /* 0x0000000145027824 */ /* 0x000fe400078e020f */
[----:B--2---:R-:W-:-:S05]  /*2680*/  HADD2.F32 R8, -RZ, R19.H0_H0 ;  /* 0x20000013ff087230 */ /* 0x004fca0000004100 */
[----:B------:R-:W-:Y:S01]  /*2690*/  FMUL R9, R8, R57 ;  /* 0x0000003908097220 */ /* 0x000fe20000400000 */
[----:B------:R-:W-:-:S03]  /*26a0*/  LEA R8, P3, R14, R78, 0x1 ;  /* 0x0000004e0e087211 */ /* 0x000fc600078608ff */
[----:B------:R-:W-:-:S05]  /*26b0*/  FFMA R9, R26, R56, R9 ;  /* 0x000000381a097223 */ /* 0x000fca0000000009 */
[----:B------:R-:W-:Y:S02]  /*26c0*/  F2FP.F16.F32.PACK_AB R12, RZ, R9 ;  /* 0x00000009ff0c723e */ /* 0x000fe400000000ff */
[----:B------:R-:W-:-:S03]  /*26d0*/  LEA.HI.X R9, R14, R79, R2, 0x1, P3 ;  /* 0x0000004f0e097211 */ /* 0x000fc600018f0c02 */
[----:B------:R1:W-:Y:S01]  /*26e0*/  @P2 STG.E.U16 desc[UR36][R10.64], R12 ;  /* 0x0000000c0a002986 */ /* 0x0003e2000c101524 */
[----:B------:R-:W-:Y:S05]  /*26f0*/  @!P0 BRA `(.L_x_38) ;  /* 0x0000000000048947 */ /* 0x000fea0003800000 */
[----:B------:R2:W5:Y:S02]  /*2700*/  LDG.E.LTC128B.U16 R19, desc[UR36][R8.64+0x2] ;  /* 0x0000022408137981 */ /* 0x000564000c1e1520 */
.L_x_38:
[----:B------:R-:W-:Y:S05]  /*2710*/  BSYNC B1 ;  /* 0x0000000000017941 */ /* 0x000fea0003800000 */
.L_x_37:
[----:B-----5:R-:W-:Y:S01]  /*2720*/  HADD2.F32 R2, -RZ, R19.H0_H0 ;  /* 0x20000013ff027230 */ /* 0x020fe20000004100 */
[----:B------:R-:W-:Y:S01]  /*2730*/  ISETP.GT.AND P1, PT, R3, 0x8, PT ;  /* 0x000000080300780c */ /* 0x000fe20003f24270 */
[----:B------:R-:W-:Y:S03]  /*2740*/  BSSY B1, `(.L_x_39) ;  /* 0x0000008000017945 */ /* 0x000fe60003800000 */
[----:B------:R-:W-:Y:S01]  /*2750*/  FMUL R2, R2, R57 ;  /* 0x0000003902027220 */ /* 0x000fe20000400000 */
[----:B------:R-:W-:-:S03]  /*2760*/  ISETP.GT.AND P2, PT, R0, RZ, P1 ;  /* 0x000000ff0000720c */ /* 0x000fc60000f44270 */
[----:B------:R-:W-:-:S05]  /*2770*/  FFMA R2, R27, R56, R2 ;  /* 0x000000381b027223 */ /* 0x000fca0000000002 */
[----:B------:R-:W-:-:S05]  /*2780*/  F2FP.F16.F32.PACK_AB R2, RZ, R2 ;  /* 0x00000002ff02723e */ /* 0x000fca00000000ff */
[----:B------:R3:W-:Y:S01]  /*2790*/  @P0 STG.E.U16 desc[UR36][R10.64+0x2], R2 ;  /* 0x000002020a000986 */ /* 0x0007e2000c101524 */
[----:B------:R-:W-:Y:S05]  /*27a0*/  @!P2 BRA `(.L_x_40) ;  /* 0x000000000004a947 */ /* 0x000fea0003800000 */
[----:B------:R4:W5:Y:S02]  /*27b0*/  LDG.E.LTC128B.U16 R19, desc[UR36][R4.64+0x10] ;  /* 0x0000102404137981 */ /* 0x000964000c1e1520 */
.L_x_40:
[----:B------:R-:W-:Y:S05]  /*27c0*/  BSYNC B1 ;  /* 0x0000000000017941 */ /* 0x000fea0003800000 */
.L_x_39:
[----:B---3-5:R-:W-:Y:S01]  /*27d0*/  HADD2.F32 R2, -RZ, R19.H0_H0 ;  /* 0x20000013ff027230 */ /* 0x028fe20000004100 */
        /* <DEDUP_REMOVED lines=9> */
.L_x_42:
[----:B------:R-:W-:Y:S05]  /*2870*/  BSYNC B1 ;  /* 0x0000000000017941 */ /* 0x000fea0003800000 */
.L_x_41:
[----:B-----5:R-:W-:Y:S01]  /*2880*/  HADD2.F32 R2, -RZ, R19.H0_H0 ;  /* 0x20000013ff027230 */ /* 0x020fe20000004100 */
[----:B------:R-:W-:Y:S01]  /*2890*/  ISETP.GT.AND P1, PT, R0, 0x8, P1 ;  /* 0x000000080000780c */ /* 0x000fe20000f24270 */
[----:B------:R-:W-:Y:S03]  /*28a0*/  BSSY B1, `(.L_x_43) ;  /* 0x0000007000017945 */ /* 0x000fe60003800000 */
[----:B------:R-:W-:-:S04]  /*28b0*/  FMUL R2, R2, R57 ;  /* 0x0000003902027220 */ /* 0x000fc80000400000 */
[----:B------:R-:W-:-:S05]  /*28c0*/  FFMA R2, R29, R56, R2 ;  /* 0x000000381d027223 */ /* 0x000fca0000000002 */
[----:B------:R-:W-:-:S05]  /*28d0*/  F2FP.F16.F32.PACK_AB R2, RZ, R2 ;  /* 0x00000002ff02723e */ /* 0x000fca00000000ff */
[----:B------:R0:W-:Y:S01]  /*28e0*/  @P3 STG.E.U16 desc[UR36][R6.64+0x12], R2 ;  /* 0x0000120206003986 */ /* 0x0001e2000c101524 */
[----:B------:R-:W-:Y:S05]  /*28f0*/  @!P1 BRA `(.L_x_44) ;  /* 0x0000000000049947 */ /* 0x000fea0003800000 */
[----:B------:R0:W5:Y:S02]  /*2900*/  LDG.E.LTC128B.U16 R19, desc[UR36][R8.64+0x10] ;  /* 0x0000102408137981 */ /* 0x000164000c1e1520 */
.L_x_44:
[----:B------:R-:W-:Y:S05]  /*2910*/  BSYNC B1 ;  /* 0x0000000000017941 */ /* 0x000fea0003800000 */
.L_x_43:
[----:B0----5:R-:W-:Y:S01]  /*2920*/  HADD2.F32 R2, -RZ, R19.H0_H0 ;  /* 0x20000013ff027230 */ /* 0x021fe20000004100 */
[----:B------:R-:W-:Y:S01]  /*2930*/  ISETP.GT.AND P0, PT, R0, 0x8, P0 ;  /* 0x000000080000780c */ /* 0x000fe20000704270 */
[----:B------:R-:W-:Y:S03]  /*2940*/  BSSY B1, `(.L_x_45) ;  /* 0x0000007000017945 */ /* 0x000fe60003800000 */
[----:B---3--:R-:W-:-:S04]  /*2950*/  FMUL R13, R2, R57 ;  /* 0x00000039020d7220 */ /* 0x008fc80000400000 */
[----:B------:R-:W-:-:S05]  /*2960*/  FFMA R13, R30, R56, R13 ;  /* 0x000000381e0d7223 */ /* 0x000fca000000000d */
[----:B------:R-:W-:-:S05]  /*2970*/  F2FP.F16.F32.PACK_AB R13, RZ, R13 ;  /* 0x0000000dff0d723e */ /* 0x000fca00000000ff */
[----:B------:R0:W-:Y:S01]  /*2980*/  @P1 STG.E.U16 desc[UR36][R10.64+0x10], R13 ;  /* 0x0000100d0a001986 */ /* 0x0001e2000c101524 */
[----:B------:R-:W-:Y:S05]  /*2990*/  @!P0 BRA `(.L_x_46) ;  /* 0x0000000000048947 */ /* 0x000fea0003800000 */
[----:B------:R3:W5:Y:S02]  /*29a0*/  LDG.E.LTC128B.U16 R19, desc[UR36][R8.64+0x12] ;  /* 0x0000122408137981 */ /* 0x000764000c1e1520 */
.L_x_46:
[----:B------:R-:W-:Y:S05]  /*29b0*/  BSYNC B1 ;  /* 0x0000000000017941 */ /* 0x000fea0003800000 */
.L_x_45:
        /* <DEDUP_REMOVED lines=10> */
.L_x_48:
[----:B------:R-:W-:Y:S05]  /*2a60*/  BSYNC B1 ;  /* 0x0000000000017941 */ /* 0x000fea0003800000 */
.L_x_47:
[----:B0----5:R-:W-:Y:S01]  /*2a70*/  HADD2.F32 R2, -RZ, R19.H0_H0 ;  /* 0x20000013ff027230 */ /* 0x021fe20000004100 */
        /* <DEDUP_REMOVED lines=9> */
.L_x_50:
[----:B------:R-:W-:Y:S05]  /*2b10*/  BSYNC B1 ;  /* 0x0000000000017941 */ /* 0x000fea0003800000 */
.L_x_49:
        /* <DEDUP_REMOVED lines=9> */
.L_x_52:
[----:B------:R-:W-:Y:S05]  /*2bb0*/  BSYNC B1 ;  /* 0x0000000000017941 */ /* 0x000fea0003800000 */
.L_x_51:
[----:B0----5:R-:W-:Y:S01]  /*2bc0*/  HADD2.F32 R2, -RZ, R19.H0_H0 ;  /* 0x20000013ff027230 */ /* 0x021fe20000004100 */
        /* <DEDUP_REMOVED lines=8> */
.L_x_54:
[----:B------:R-:W-:Y:S05]  /*2c50*/  BSYNC B1 ;  /* 0x0000000000017941 */ /* 0x000fea0003800000 */
.L_x_53:
        /* <DEDUP_REMOVED lines=10> */
.L_x_56:
[----:B------:R-:W-:Y:S05]  /*2d00*/  BSYNC B1 ;  /* 0x0000000000017941 */ /* 0x000fea0003800000 */
.L_x_55:
        /* <DEDUP_REMOVED lines=10> */
.L_x_58:
[----:B------:R-:W-:Y:S05]  /*2db0*/  BSYNC B1 ;  /* 0x0000000000017941 */ /* 0x000fea0003800000 */
.L_x_57:
        /* <DEDUP_REMOVED lines=9> */
.L_x_60:
[----:B------:R-:W-:Y:S05]  /*2e50*/  BSYNC B1 ;  /* 0x0000000000017941 */ /* 0x000fea0003800000 */
.L_x_59:
        /* <DEDUP_REMOVED lines=9> */
.L_x_62:
[----:B------:R-:W-:Y:S05]  /*2ef0*/  BSYNC B1 ;  /* 0x0000000000017941 */ /* 0x000fea0003800000 */
.L_x_61:
        /* <DEDUP_REMOVED lines=10> */
.L_x_64:
[----:B------:R-:W-:Y:S05]  /*2fa0*/  BSYNC B1 ;  /* 0x0000000000017941 */ /* 0x000fea0003800000 */
.L_x_63:
        /* <DEDUP_REMOVED lines=10> */
.L_x_66:
[----:B------:R-:W-:Y:S05]  /*3050*/  BSYNC B1 ;  /* 0x0000000000017941 */ /* 0x000fea0003800000 */
.L_x_65:
        /* <DEDUP_REMOVED lines=9> */
.L_x_68:
[----:B------:R-:W-:Y:S05]  /*30f0*/  BSYNC B1 ;  /* 0x0000000000017941 */ /* 0x000fea0003800000 */
.L_x_67:
        /* <DEDUP_REMOVED lines=9> */
.L_x_70:
[----:B------:R-:W-:Y:S05]  /*3190*/  BSYNC B1 ;  /* 0x0000000000017941 */ /* 0x000fea0003800000 */
.L_x_69:
        /* <DEDUP_REMOVED lines=10> */
.L_x_72:
[----:B------:R-:W-:Y:S05]  /*3240*/  BSYNC B1 ;  /* 0x0000000000017941 */ /* 0x000fea0003800000 */
.L_x_71:
        /* <DEDUP_REMOVED lines=10> */
.L_x_74:
[----:B------:R-:W-:Y:S05]  /*32f0*/  BSYNC B1 ;  /* 0x0000000000017941 */ /* 0x000fea0003800000 */
.L_x_73:
        /* <DEDUP_REMOVED lines=9> */
.L_x_76:
[----:B------:R-:W-:Y:S05]  /*3390*/  BSYNC B1 ;  /* 0x0000000000017941 */ /* 0x000fea0003800000 */
.L_x_75:
        /* <DEDUP_REMOVED lines=9> */
.L_x_78:
[----:B------:R-:W-:Y:S05]  /*3430*/  BSYNC B1 ;  /* 0x0000000000017941 */ /* 0x000fea0003800000 */
.L_x_77:
        /* <DEDUP_REMOVED lines=10> */
.L_x_80:
[----:B------:R-:W-:Y:S05]  /*34e0*/  BSYNC B1 ;  /* 0x0000000000017941 */ /* 0x000fea0003800000 */
.L_x_79:
        /* <DEDUP_REMOVED lines=10> */
.L_x_82:
[----:B------:R-:W-:Y:S05]  /*3590*/  BSYNC B1 ;  /* 0x0000000000017941 */ /* 0x000fea0003800000 */
.L_x_81:
        /* <DEDUP_REMOVED lines=9> */
.L_x_84:
[----:B------:R-:W-:Y:S05]  /*3630*/  BSYNC B1 ;  /* 0x0000000000017941 */ /* 0x000fea0003800000 */
.L_x_83:
        /* <DEDUP_REMOVED lines=9> */
.L_x_86:
[----:B------:R-:W-:Y:S05]  /*36d0*/  BSYNC B1 ;  /* 0x0000000000017941 */ /* 0x000fea0003800000 */
.L_x_85:
        /* <DEDUP_REMOVED lines=10> */
.L_x_88:
[----:B------:R-:W-:Y:S05]  /*3780*/  BSYNC B1 ;  /* 0x0000000000017941 */ /* 0x000fea0003800000 */
.L_x_87:
[----:B0----5:R-:W-:Y:S01]  /*3790*/  HADD2.F32 R2, -RZ, R19.H0_H0 ;  /* 0x20000013ff027230 */ /* 0x021fe20000004100 */
[----:B------:R-:W-:Y:S01]  /*37a0*/  ISETP.GT.AND P0, PT, R3, 0x39, PT ;  /* 0x000000390300780c */ /* 0x000fe20003f04270 */
[----:B------:R-:W-:Y:S01]  /*37b0*/  @P2 IMAD.MOV.U32 R3, RZ, RZ, R7 ;  /* 0x000000ffff032224 */ /* 0x000fe200078e0007 */
[----:B------:R-:W-:Y:S02]  /*37c0*/  BSSY B1, `(.L_x_89) ;  /* 0x0000009000017945 */ /* 0x000fe40003800000 */
[----:B------:R-:W-:Y:S01]  /*37d0*/  FMUL R13, R2, R57 ;  /* 0x00000039020d7220 */ /* 0x000fe20000400000 */
[----:B------:R-:W-:Y:S01]  /*37e0*/  @P2 IMAD.MOV.U32 R2, RZ, RZ, R6 ;  /* 0x000000ffff022224 */ /* 0x000fe200078e0006 */
[----:B------:R-:W-:Y:S02]  /*37f0*/  ISETP.GT.AND P3, PT, R0, RZ, P0 ;  /* 0x000000ff0000720c */ /* 0x000fe40000764270 */
[----:B------:R-:W-:-:S05]  /*3800*/  FFMA R13, R52, R56, R13 ;  /* 0x00000038340d7223 */ /* 0x000fca000000000d */
[----:B------:R-:W-:-:S05]  /*3810*/  F2FP.F16.F32.PACK_AB R13, RZ, R13 ;  /* 0x0000000dff0d723e */ /* 0x000fca00000000ff */
[----:B------:R0:W-:Y:S01]  /*3820*/  @P2 STG.E.U16 desc[UR36][R2.64+0x70], R13 ;  /* 0x0000700d02002986 */ /* 0x0001e2000c101524 */
[----:B------:R-:W-:Y:S05]  /*3830*/  @!P3 BRA `(.L_x_90) ;  /* 0x000000000004b947 */ /* 0x000fea0003800000 */
[----:B------:R0:W5:Y:S02]  /*3840*/  LDG.E.LTC128B.U16 R19, desc[UR36][R4.64+0x72] ;  /* 0x0000722404137981 */ /* 0x000164000c1e1520 */
.L_x_90:
[----:B------:R-:W-:Y:S05]  /*3850*/  BSYNC B1 ;  /* 0x0000000000017941 */ /* 0x000fea0003800000 */
.L_x_89:
        /* <DEDUP_REMOVED lines=9> */
.L_x_92:
[----:B------:R-:W-:Y:S05]  /*38f0*/  BSYNC B1 ;  /* 0x0000000000017941 */ /* 0x000fea0003800000 */
.L_x_91:
[----:B0----5:R-:W-:Y:S01]  /*3900*/  HADD2.F32 R2, -RZ, R19.H0_H0 ;  /* 0x20000013ff027230 */ /* 0x021fe20000004100 */
[----:B------:R-:W-:Y:S01]  /*3910*/  ISETP.GT.AND P0, PT, R0, 0x8, P0 ;  /* 0x000000080000780c */ /* 0x000fe20000704270 */
[----:B------:R-:W-:Y:S03]  /*3920*/  BSSY B1, `(.L_x_93) ;  /* 0x000000a000017945 */ /* 0x000fe60003800000 */
[----:B------:R-:W-:Y:S01]  /*3930*/  FMUL R3, R2, R57 ;  /* 0x0000003902037220 */ /* 0x000fe20000400000 */
[----:B------:R-:W-:-:S03]  /*3940*/  @P1 IMAD.MOV.U32 R2, RZ, RZ, R10 ;  /* 0x000000ffff021224 */ /* 0x000fc600078e000a */
[----:B------:R-:W-:-:S05]  /*3950*/  FFMA R3, R54, R56, R3 ;  /* 0x0000003836037223 */ /* 0x000fca0000000003 */
[----:B------:R-:W-:-:S04]  /*3960*/  F2FP.F16.F32.PACK_AB R3, RZ, R3 ;  /* 0x00000003ff03723e */ /* 0x000fc800000000ff */
[----:B----4-:R-:W-:Y:S01]  /*3970*/  PRMT R4, R3, 0x7610, R4 ;  /* 0x0000761003047816 */ /* 0x010fe20000000004 */
[----:B------:R-:W-:-:S05]  /*3980*/  @P1 IMAD.MOV.U32 R3, RZ, RZ, R11 ;  /* 0x000000ffff031224 */ /* 0x000fca00078e000b */
[----:B------:R0:W-:Y:S01]  /*3990*/  @P1 STG.E.U16 desc[UR36][R2.64+0x70], R4 ;  /* 0x0000700402001986 */ /* 0x0001e2000c101524 */
[----:B------:R-:W-:Y:S05]  /*39a0*/  @!P0 BRA `(.L_x_94) ;  /* 0x0000000000048947 */ /* 0x000fea0003800000 */
[----:B------:R4:W5:Y:S02]  /*39b0*/  LDG.E.LTC128B.U16 R19, desc[UR36][R8.64+0x72] ;  /* 0x0000722408137981 */ /* 0x000964000c1e1520 */
.L_x_94:
[----:B------:R-:W-:Y:S05]  /*39c0*/  BSYNC B1 ;  /* 0x0000000000017941 */ /* 0x000fea0003800000 */
.L_x_93:
[----:B------:R-:W-:Y:S05]  /*39d0*/  @!P0 BRA `(.L_x_95) ;  /* 0x0000000800a88947 */ /* 0x000fea0003800000 */
[----:B-----5:R-:W-:-:S05]  /*39e0*/  HADD2.F32 R0, -RZ, R19.H0_H0 ;  /* 0x20000013ff007230 */ /* 0x020fca0000004100 */
[----:B------:R-:W-:-:S04]  /*39f0*/  FMUL R0, R0, R57 ;  /* 0x0000003900007220 */ /* 0x000fc80000400000 */
[----:B------:R-:W-:-:S05]  /*3a00*/  FFMA R0, R55, R56, R0 ;  /* 0x0000003837007223 */ /* 0x000fca0000000000 */
[----:B------:R-:W-:-:S05]  /*3a10*/  F2FP.F16.F32.PACK_AB R0, RZ, R0 ;  /* 0x00000000ff00723e */ /* 0x000fca00000000ff */
[----:B------:R0:W-:Y:S01]  /*3a20*/  STG.E.U16 desc[UR36][R10.64+0x72], R0 ;  /* 0x000072000a007986 */ /* 0x0001e2000c101524 */
[----:B------:R-:W-:Y:S05]  /*3a30*/  BRA `(.L_x_95) ;  /* 0x0000000800907947 */ /* 0x000fea0003800000 */
.L_x_34:
[----:B------:R-:W-:Y:S01]  /*3a40*/  ISETP.GT.AND P0, PT, R3, 0x1, PT ;  /* 0x000000010300780c */ /* 0x000fe20003f04270 */
[----:B------:R-:W-:Y:S01]  /*3a50*/  ULDC.64 UR4, c[0x0][0x5c0] ;  /* 0x0001700000047ab9 */ /* 0x000fe20000000a00 */
[-C--:B------:R-:W-:Y:S01]  /*3a60*/  FMUL R24, R24, R56.reuse ;  /* 0x0000003818187220 */ /* 0x080fe20000400000 */
[-C--:B------:R-:W-:Y:S01]  /*3a70*/  FMUL R25, R25, R56.reuse ;  /* 0x0000003819197220 */ /* 0x080fe20000400000 */
[----:B------:R-:W-:Y:S01]  /*3a80*/  ISETP.GT.AND P3, PT, R0, RZ, P0 ;  /* 0x000000ff0000720c */ /* 0x000fe20000764270 */
[-C--:B------:R-:W-:Y:S01]  /*3a90*/  FMUL R26, R26, R56.reuse ;  /* 0x000000381a1a7220 */ /* 0x080fe20000400000 */
[----:B------:R-:W-:Y:S01]  /*3aa0*/  LEA R4, P4, R68, UR4, 0x1 ;  /* 0x0000000444047c11 */ /* 0x000fe2000f8808ff */
[----:B------:R-:W-:Y:S01]  /*3ab0*/  FMUL R27, R27, R56 ;  /* 0x000000381b1b7220 */ /* 0x000fe20000400000 */
[----:B------:R-:W-:Y:S01]  /*3ac0*/  F2FP.F16.F32.PACK_AB R24, RZ, R24 ;  /* 0x00000018ff18723e */ /* 0x000fe200000000ff */
[-C--:B------:R-:W-:Y:S01]  /*3ad0*/  FMUL R28, R28, R56.reuse ;  /* 0x000000381c1c7220 */ /* 0x080fe20000400000 */
[----:B------:R-:W-:Y:S01]  /*3ae0*/  LEA.HI.X R5, R68, UR5, R7, 0x1, P4 ;  /* 0x0000000544057c11 */ /* 0x000fe2000a0f0c07 */
[-C--:B------:R-:W-:Y:S01]  /*3af0*/  FMUL R29, R29, R56.reuse ;  /* 0x000000381d1d7220 */ /* 0x080fe20000400000 */
[----:B------:R-:W-:Y:S01]  /*3b00*/  F2FP.F16.F32.PACK_AB R25, RZ, R25 ;  /* 0x00000019ff19723e */ /* 0x000fe200000000ff */
[-C--:B------:R-:W-:Y:S01]  /*3b10*/  FMUL R30, R30, R56.reuse ;  /* 0x000000381e1e7220 */ /* 0x080fe20000400000 */
[----:B------:R-:W-:Y:S01]  /*3b20*/  SHF.L.U64.HI R75, R74, 0x4, R75 ;  /* 0x000000044a4b7819 */ /* 0x000fe2000001024b */
[----:B------:R-:W-:Y:S01]  /*3b30*/  @P1 STG.E.U16 desc[UR36][R4.64], R24 ;  /* 0x0000001804001986 */ /* 0x000fe2000c101524 */
[----:B------:R-:W-:Y:S01]  /*3b40*/  ISETP.GT.AND P1, PT, R3, 0x8, PT ;  /* 0x000000080300780c */ /* 0x000fe20003f24270 */
[----:B------:R-:W-:Y:S01]  /*3b50*/  FMUL R31, R31, R56 ;  /* 0x000000381f1f7220 */ /* 0x000fe20000400000 */
[----:B------:R-:W-:Y:S01]  /*3b60*/  ISETP.GT.AND P4, PT, R0, 0x8, P0 ;  /* 0x000000080000780c */ /* 0x000fe20000784270 */
[----:B------:R-:W-:Y:S01]  /*3b70*/  @P3 STG.E.U16 desc[UR36][R4.64+0x2], R25 ;  /* 0x0000021904003986 */ /* 0x000fe2000c101524 */
[----:B------:R-:W-:Y:S01]  /*3b80*/  LEA R6, P3, R74, R4, 0x4 ;  /* 0x000000044a067211 */ /* 0x000fe200078620ff */
[-C--:B------:R-:W-:Y:S01]  /*3b90*/  FMUL R32, R32, R56.reuse ;  /* 0x0000003820207220 */ /* 0x080fe20000400000 */
[C---:B------:R-:W-:Y:S01]  /*3ba0*/  ISETP.GT.AND P2, PT, R0.reuse, 0x8, P2 ;  /* 0x000000080000780c */ /* 0x040fe20001744270 */
[-C--:B------:R-:W-:Y:S01]  /*3bb0*/  FMUL R33, R33, R56.reuse ;  /* 0x0000003821217220 */ /* 0x080fe20000400000 */
[----:B------:R-:W-:Y:S01]  /*3bc0*/  ISETP.GT.AND P0, PT, R3, 0x9, PT ;  /* 0x000000090300780c */ /* 0x000fe20003f04270 */
[----:B------:R-:W-:Y:S01]  /*3bd0*/  IMAD.X R7, R75, 0x1, R5, P3 ;  /* 0x000000014b077824 */ /* 0x000fe200018e0605 */
[----:B------:R-:W-:Y:S01]  /*3be0*/  ISETP.GT.AND P5, PT, R0, RZ, P1 ;  /* 0x000000ff0000720c */ /* 0x000fe20000fa4270 */
[-C--:B------:R-:W-:Y:S01]  /*3bf0*/  FMUL R34, R34, R56.reuse ;  /* 0x0000003822227220 */ /* 0x080fe20000400000 */
[----:B------:R-:W-:Y:S01]  /*3c00*/  ISETP.GT.AND P3, PT, R0, RZ, P0 ;  /* 0x000000ff0000720c */ /* 0x000fe20000764270 */
[----:B------:R-:W-:Y:S01]  /*3c10*/  FMUL R35, R35, R56 ;  /* 0x0000003823237220 */ /* 0x000fe20000400000 */
[----:B------:R-:W-:Y:S01]  /*3c20*/  F2FP.F16.F32.PACK_AB R26, RZ, R26 ;  /* 0x0000001aff1a723e */ /* 0x000fe200000000ff */
[-C--:B------:R-:W-:Y:S01]  /*3c30*/  FMUL R36, R36, R56.reuse ;  /* 0x0000003824247220 */ /* 0x080fe20000400000 */
[----:B------:R-:W-:Y:S01]  /*3c40*/  F2FP.F16.F32.PACK_AB R27, RZ, R27 ;  /* 0x0000001bff1b723e */ /* 0x000fe200000000ff */
[----:B------:R-:W-:Y:S01]  /*3c50*/  FMUL R37, R37, R56 ;  /* 0x0000003825257220 */ /* 0x000fe20000400000 */
[----:B------:R-:W-:Y:S01]  /*3c60*/  F2FP.F16.F32.PACK_AB R28, RZ, R28 ;  /* 0x0000001cff1c723e */ /* 0x000fe200000000ff */
[----:B------:R-:W-:Y:S01]  /*3c70*/  @P2 STG.E.U16 desc[UR36][R6.64], R26 ;  /* 0x0000001a06002986 */ /* 0x000fe2000c101524 */
[----:B------:R-:W-:Y:S01]  /*3c80*/  F2FP.F16.F32.PACK_AB R29, RZ, R29 ;  /* 0x0000001dff1d723e */ /* 0x000fe200000000ff */
[-C--:B------:R-:W-:Y:S01]  /*3c90*/  FMUL R38, R38, R56.reuse ;  /* 0x0000003826267220 */ /* 0x080fe20000400000 */
[C---:B------:R-:W-:Y:S01]  /*3ca0*/  ISETP.GT.AND P2, PT, R0.reuse, 0x8, P1 ;  /* 0x000000080000780c */ /* 0x040fe20000f44270 */
[----:B------:R-:W-:Y:S01]  /*3cb0*/  @P4 STG.E.U16 desc[UR36][R6.64+0x2], R27 ;  /* 0x0000021b06004986 */ /* 0x000fe2000c101524 */
[----:B------:R-:W-:Y:S01]  /*3cc0*/  ISETP.GT.AND P1, PT, R3, 0x10, PT ;  /* 0x000000100300780c */ /* 0x000fe20003f24270 */
[----:B------:R-:W-:Y:S01]  /*3cd0*/  FMUL R39, R39, R56 ;  /* 0x0000003827277220 */ /* 0x000fe20000400000 */
[----:B------:R-:W-:Y:S01]  /*3ce0*/  F2FP.F16.F32.PACK_AB R30, RZ, R30 ;  /* 0x0000001eff1e723e */ /* 0x000fe200000000ff */
[----:B------:R-:W-:Y:S01]  /*3cf0*/  @P5 STG.E.U16 desc[UR36][R4.64+0x10], R28 ;  /* 0x0000101c04005986 */ /* 0x000fe2000c101524 */
[----:B------:R-:W-:Y:S01]  /*3d00*/  ISETP.GT.AND P4, PT, R0, RZ, P1 ;  /* 0x000000ff0000720c */ /* 0x000fe20000f84270 */
[-C--:B------:R-:W-:Y:S01]  /*3d10*/  FMUL R40, R40, R56.reuse ;  /* 0x0000003828287220 */ /* 0x080fe20000400000 */
[----:B------:R-:W-:Y:S01]  /*3d20*/  F2FP.F16.F32.PACK_AB R31, RZ, R31 ;  /* 0x0000001fff1f723e */ /* 0x000fe200000000ff */
[----:B------:R-:W-:Y:S01]  /*3d30*/  @P3 STG.E.U16 desc[UR36][R4.64+0x12], R29 ;  /* 0x0000121d04003986 */ /* 0x000fe2000c101524 */
[----:B------:R-:W-:Y:S01]  /*3d40*/  ISETP.GT.AND P3, PT, R0, 0x8, P0 ;  /* 0x000000080000780c */ /* 0x000fe20000764270 */
[----:B------:R-:W-:Y:S01]  /*3d50*/  FMUL R41, R41, R56 ;  /* 0x0000003829297220 */ /* 0x000fe20000400000 */
[----:B------:R-:W-:Y:S01]  /*3d60*/  ISETP.GT.AND P0, PT, R3, 0x11, PT ;  /* 0x000000110300780c */ /* 0x000fe20003f04270 */
[----:B------:R-:W-:Y:S01]  /*3d70*/  @P2 STG.E.U16 desc[UR36][R6.64+0x10], R30 ;  /* 0x0000101e06002986 */ /* 0x000fe2000c101524 */
[----:B------:R-:W-:Y:S01]  /*3d80*/  F2FP.F16.F32.PACK_AB R32, RZ, R32 ;  /* 0x00000020ff20723e */ /* 0x000fe200000000ff */
[-C--:B------:R-:W-:Y:S01]  /*3d90*/  FMUL R42, R42, R56.reuse ;  /* 0x000000382a2a7220 */ /* 0x080fe20000400000 */
[C---:B------:R-:W-:Y:S01]  /*3da0*/  ISETP.GT.AND P5, PT, R0.reuse, RZ, P0 ;  /* 0x000000ff0000720c */ /* 0x040fe200007a4270 */
[-C--:B------:R-:W-:Y:S01]  /*3db0*/  FMUL R43, R43, R56.reuse ;  /* 0x000000382b2b7220 */ /* 0x080fe20000400000 */
[----:B------:R-:W-:Y:S01]  /*3dc0*/  ISETP.GT.AND P2, PT, R0, 0x8, P1 ;  /* 0x000000080000780c */ /* 0x000fe20000f44270 */
[-C--:B------:R-:W-:Y:S01]  /*3dd0*/  FMUL R44, R44, R56.reuse ;  /* 0x000000382c2c7220 */ /* 0x080fe20000400000 */
[----:B------:R-:W-:Y:S01]  /*3de0*/  ISETP.GT.AND P1, PT, R3, 0x18, PT ;  /* 0x000000180300780c */ /* 0x000fe20003f24270 */
[-C--:B------:R-:W-:Y:S01]  /*3df0*/  FMUL R45, R45, R56.reuse ;  /* 0x000000382d2d7220 */ /* 0x080fe20000400000 */
[----:B------:R-:W-:Y:S01]  /*3e00*/  F2FP.F16.F32.PACK_AB R33, RZ, R33 ;  /* 0x00000021ff21723e */ /* 0x000fe200000000ff */
[----:B------:R-:W-:Y:S01]  /*3e10*/  @P3 STG.E.U16 desc[UR36][R6.64+0x12], R31 ;  /* 0x0000121f06003986 */ /* 0x000fe2000c101524 */
[----:B------:R-:W-:Y:S01]  /*3e20*/  ISETP.GT.AND P3, PT, R0, 0x8, P0 ;  /* 0x000000080000780c */ /* 0x000fe20000764270 */
[-C--:B------:R-:W-:Y:S01]  /*3e30*/  FMUL R46, R46, R56.reuse ;  /* 0x000000382e2e7220 */ /* 0x080fe20000400000 */
[----:B------:R-:W-:Y:S01]  /*3e40*/  ISETP.GT.AND P0, PT, R3, 0x19, PT ;  /* 0x000000190300780c */ /* 0x000fe20003f04270 */
[----:B------:R-:W-:Y:S01]  /*3e50*/  @P4 STG.E.U16 desc[UR36][R4.64+0x20], R32 ;  /* 0x0000202004004986 */ /* 0x000fe2000c101524 */
[C---:B------:R-:W-:Y:S01]  /*3e60*/  ISETP.GT.AND P4, PT, R0.reuse, RZ, P1 ;  /* 0x000000ff0000720c */ /* 0x040fe20000f84270 */
[----:B------:R-:W-:Y:S01]  /*3e70*/  FMUL R47, R47, R56 ;  /* 0x000000382f2f7220 */ /* 0x000fe20000400000 */
[----:B------:R-:W-:Y:S01]  /*3e80*/  F2FP.F16.F32.PACK_AB R34, RZ, R34 ;  /* 0x00000022ff22723e */ /* 0x000fe200000000ff */
[----:B------:R-:W-:Y:S01]  /*3e90*/  @P5 STG.E.U16 desc[UR36][R4.64+0x22], R33 ;  /* 0x0000222104005986 */ /* 0x000fe2000c101524 */
[----:B------:R-:W-:Y:S01]  /*3ea0*/  ISETP.GT.AND P5, PT, R0, RZ, P0 ;  /* 0x000000ff0000720c */ /* 0x000fe200007a4270 */
[----:B------:R-:W-:Y:S01]  /*3eb0*/  FMUL R48, R48, R56 ;  /* 0x0000003830307220 */ /* 0x000fe20000400000 */
[----:B------:R-:W-:Y:S01]  /*3ec0*/  F2FP.F16.F32.PACK_AB R35, RZ, R35 ;  /* 0x00000023ff23723e */ /* 0x000fe200000000ff */
[----:B------:R-:W-:Y:S01]  /*3ed0*/  @P2 STG.E.U16 desc[UR36][R6.64+0x20], R34 ;  /* 0x0000202206002986 */ /* 0x000fe2000c101524 */
[----:B------:R-:W-:Y:S01]  /*3ee0*/  F2FP.F16.F32.PACK_AB R36, RZ, R36 ;  /* 0x00000024ff24723e */ /* 0x000fe200000000ff */
[-C--:B------:R-:W-:Y:S01]  /*3ef0*/  FMUL R49, R49, R56.reuse ;  /* 0x0000003831317220 */ /* 0x080fe20000400000 */
[----:B------:R-:W-:Y:S01]  /*3f00*/  ISETP.GT.AND P2, PT, R0, 0x8, P1 ;  /* 0x000000080000780c */ /* 0x000fe20000f44270 */
[----:B------:R-:W-:Y:S01]  /*3f10*/  @P3 STG.E.U16 desc[UR36][R6.64+0x22], R35 ;  /* 0x0000222306003986 */ /* 0x000fe2000c101524 */
[----:B------:R-:W-:Y:S01]  /*3f20*/  ISETP.GT.AND P1, PT, R3, 0x20, PT ;  /* 0x000000200300780c */ /* 0x000fe20003f24270 */
[-C--:B------:R-:W-:Y:S01]  /*3f30*/  FMUL R50, R50, R56.reuse ;  /* 0x0000003832327220 */ /* 0x080fe20000400000 */
[----:B------:R-:W-:Y:S01]  /*3f40*/  F2FP.F16.F32.PACK_AB R37, RZ, R37 ;  /* 0x00000025ff25723e */ /* 0x000fe200000000ff */
[----:B------:R-:W-:Y:S01]  /*3f50*/  @P4 STG.E.U16 desc[UR36][R4.64+0x30], R36 ;  /* 0x0000302404004986 */ /* 0x000fe2000c101524 */
[C---:B------:R-:W-:Y:S01]  /*3f60*/  ISETP.GT.AND P3, PT, R0.reuse, 0x8, P0 ;  /* 0x000000080000780c */ /* 0x040fe20000764270 */
[-C--:B------:R-:W-:Y:S01]  /*3f70*/  FMUL R51, R51, R56.reuse ;  /* 0x0000003833337220 */ /* 0x080fe20000400000 */
[----:B------:R-:W-:Y:S01]  /*3f80*/  ISETP.GT.AND P0, PT, R3, 0x21, PT ;  /* 0x000000210300780c */ /* 0x000fe20003f04270 */
[----:B------:R-:W-:Y:S01]  /*3f90*/  @P5 STG.E.U16 desc[UR36][R4.64+0x32], R37 ;  /* 0x0000322504005986 */ /* 0x000fe2000c101524 */
        /* <DEDUP_REMOVED lines=10> */
[----:B------:R-:W-:-:S02]  /*4040*/  F2FP.F16.F32.PACK_AB R41, RZ, R41 ;  /* 0x00000029ff29723e */ /* 0x000fc400000000ff */
[C---:B------:R-:W-:Y:S01]  /*4050*/  ISETP.GT.AND P1, PT, R0.reuse, 0x8, P1 ;  /* 0x000000080000780c */ /* 0x040fe20000f24270 */
[----:B------:R-:W-:Y:S01]  /*4060*/  @P3 STG.E.U16 desc[UR36][R6.64+0x32], R39 ;  /* 0x0000322706003986 */ /* 0x000fe2000c101524 */
[C---:B------:R-:W-:Y:S02]  /*4070*/  ISETP.GT.AND P2, PT, R0.reuse, 0x8, P0 ;  /* 0x000000080000780c */ /* 0x040fe40000744270 */
[C---:B------:R-:W-:Y:S01]  /*4080*/  ISETP.GT.AND P0, PT, R3.reuse, 0x29, PT ;  /* 0x000000290300780c */ /* 0x040fe20003f04270 */
[----:B------:R-:W-:Y:S01]  /*4090*/  @P4 STG.E.U16 desc[UR36][R4.64+0x40], R40 ;  /* 0x0000402804004986 */ /* 0x000fe2000c101524 */
[----:B------:R-:W-:Y:S02]  /*40a0*/  ISETP.GT.AND P4, PT, R3, 0x28, PT ;  /* 0x000000280300780c */ /* 0x000fe40003f84270 */
[----:B------:R-:W-:Y:S01]  /*40b0*/  F2FP.F16.F32.PACK_AB R42, RZ, R42 ;  /* 0x0000002aff2a723e */ /* 0x000fe200000000ff */
[----:B------:R-:W-:Y:S01]  /*40c0*/  @P5 STG.E.U16 desc[UR36][R4.64+0x42], R41 ;  /* 0x0000422904005986 */ /* 0x000fe2000c101524 */
[----:B------:R-:W-:-:S02]  /*40d0*/  ISETP.GT.AND P5, PT, R0, RZ, P4 ;  /* 0x000000ff0000720c */ /* 0x000fc400027a4270 */
[C---:B------:R-:W-:Y:S01]  /*40e0*/  ISETP.GT.AND P3, PT, R0.reuse, RZ, P0 ;  /* 0x000000ff0000720c */ /* 0x040fe20000764270 */
[----:B------:R-:W-:Y:S01]  /*40f0*/  @P1 STG.E.U16 desc[UR36][R6.64+0x40], R42 ;  /* 0x0000402a06001986 */ /* 0x000fe2000c101524 */
[----:B------:R-:W-:Y:S02]  /*4100*/  F2FP.F16.F32.PACK_AB R43, RZ, R43 ;  /* 0x0000002bff2b723e */ /* 0x000fe400000000ff */
[----:B------:R-:W-:Y:S02]  /*4110*/  F2FP.F16.F32.PACK_AB R44, RZ, R44 ;  /* 0x0000002cff2c723e */ /* 0x000fe400000000ff */
[C---:B------:R-:W-:Y:S01]  /*4120*/  ISETP.GT.AND P4, PT, R0.reuse, 0x8, P4 ;  /* 0x000000080000780c */ /* 0x040fe20002784270 */
[----:B------:R-:W-:Y:S01]  /*4130*/  @P2 STG.E.U16 desc[UR36][R6.64+0x42], R43 ;  /* 0x0000422b06002986 */ /* 0x000fe2000c101524 */
[----:B------:R-:W-:Y:S02]  /*4140*/  F2FP.F16.F32.PACK_AB R45, RZ, R45 ;  /* 0x0000002dff2d723e */ /* 0x000fe400000000ff */
[----:B------:R-:W-:Y:S01]  /*4150*/  ISETP.GT.AND P2, PT, R3, 0x31, PT ;  /* 0x000000310300780c */ /* 0x000fe20003f44270 */
[----:B------:R-:W-:Y:S01]  /*4160*/  @P5 STG.E.U16 desc[UR36][R4.64+0x50], R44 ;  /* 0x0000502c04005986 */ /* 0x000fe2000c101524 */
[----:B------:R-:W-:-:S02]  /*4170*/  ISETP.GT.AND P5, PT, R0, 0x8, P0 ;  /* 0x000000080000780c */ /* 0x000fc400007a4270 */
[C---:B------:R-:W-:Y:S01]  /*4180*/  ISETP.GT.AND P1, PT, R3.reuse, 0x38, PT ;  /* 0x000000380300780c */ /* 0x040fe20003f24270 */
[----:B------:R-:W-:Y:S01]  /*4190*/  @P3 STG.E.U16 desc[UR36][R4.64+0x52], R45 ;  /* 0x0000522d04003986 */ /* 0x000fe2000c101524 */
[C---:B------:R-:W-:Y:S02]  /*41a0*/  ISETP.GT.AND P3, PT, R3.reuse, 0x30, PT ;  /* 0x000000300300780c */ /* 0x040fe40003f64270 */
[----:B------:R-:W-:Y:S01]  /*41b0*/  ISETP.GT.AND P0, PT, R3, 0x39, PT ;  /* 0x000000390300780c */ /* 0x000fe20003f04270 */
[----:B------:R-:W-:Y:S01]  /*41c0*/  @P4 IMAD.MOV.U32 R2, RZ, RZ, R6 ;  /* 0x000000ffff024224 */ /* 0x000fe200078e0006 */
[----:B------:R-:W-:Y:S01]  /*41d0*/  F2FP.F16.F32.PACK_AB R46, RZ, R46 ;  /* 0x0000002eff2e723e */ /* 0x000fe200000000ff */
[----:B------:R-:W-:Y:S01]  /*41e0*/  @P4 IMAD.MOV.U32 R3, RZ, RZ, R7 ;  /* 0x000000ffff034224 */ /* 0x000fe200078e0007 */
[----:B------:R-:W-:Y:S02]  /*41f0*/  F2FP.F16.F32.PACK_AB R47, RZ, R47 ;  /* 0x0000002fff2f723e */ /* 0x000fe400000000ff */
[----:B------:R-:W-:-:S02]  /*4200*/  F2FP.F16.F32.PACK_AB R48, RZ, R48 ;  /* 0x00000030ff30723e */ /* 0x000fc400000000ff */
[----:B------:R1:W-:Y:S01]  /*4210*/  @P4 STG.E.U16 desc[UR36][R2.64+0x50], R46 ;  /* 0x0000502e02004986 */ /* 0x0003e2000c101524 */
[C---:B------:R-:W-:Y:S02]  /*4220*/  ISETP.GT.AND P4, PT, R0.reuse, RZ, P2 ;  /* 0x000000ff0000720c */ /* 0x040fe40001784270 */
[----:B------:R-:W-:Y:S02]  /*4230*/  F2FP.F16.F32.PACK_AB R49, RZ, R49 ;  /* 0x00000031ff31723e */ /* 0x000fe400000000ff */
[----:B------:R-:W-:Y:S02]  /*4240*/  ISETP.GT.AND P2, PT, R0, 0x8, P2 ;  /* 0x000000080000780c */ /* 0x000fe40001744270 */
[----:B------:R-:W-:Y:S02]  /*4250*/  F2FP.F16.F32.PACK_AB R50, RZ, R50 ;  /* 0x00000032ff32723e */ /* 0x000fe400000000ff */
[----:B------:R-:W-:Y:S02]  /*4260*/  F2FP.F16.F32.PACK_AB R51, RZ, R51 ;  /* 0x00000033ff33723e */ /* 0x000fe400000000ff */
[----:B------:R-:W-:Y:S01]  /*4270*/  F2FP.F16.F32.PACK_AB R52, RZ, R52 ;  /* 0x00000034ff34723e */ /* 0x000fe200000000ff */
[----:B-1----:R-:W-:Y:S01]  /*4280*/  @P5 IMAD.MOV.U32 R2, RZ, RZ, R6 ;  /* 0x000000ffff025224 */ /* 0x002fe200078e0006 */
[----:B------:R-:W-:Y:S01]  /*4290*/  F2FP.F16.F32.PACK_AB R53, RZ, R53 ;  /* 0x00000035ff35723e */ /* 0x000fe200000000ff */
[----:B------:R-:W-:Y:S01]  /*42a0*/  @P5 IMAD.MOV.U32 R3, RZ, RZ, R7 ;  /* 0x000000ffff035224 */ /* 0x000fe200078e0007 */
[----:B------:R-:W-:-:S02]  /*42b0*/  F2FP.F16.F32.PACK_AB R54, RZ, R54 ;  /* 0x00000036ff36723e */ /* 0x000fc400000000ff */
[----:B------:R-:W-:Y:S02]  /*42c0*/  F2FP.F16.F32.PACK_AB R55, RZ, R55 ;  /* 0x00000037ff37723e */ /* 0x000fe400000000ff */
[----:B------:R1:W-:Y:S01]  /*42d0*/  @P5 STG.E.U16 desc[UR36][R2.64+0x52], R47 ;  /* 0x0000522f02005986 */ /* 0x0003e2000c101524 */
[C---:B------:R-:W-:Y:S02]  /*42e0*/  ISETP.GT.AND P5, PT, R0.reuse, RZ, P3 ;  /* 0x000000ff0000720c */ /* 0x040fe40001fa4270 */
[----:B------:R-:W-:-:S11]  /*42f0*/  ISETP.GT.AND P3, PT, R0, 0x8, P3 ;  /* 0x000000080000780c */ /* 0x000fd60001f64270 */
[----:B-1----:R-:W-:Y:S02]  /*4300*/  @P5 IMAD.MOV.U32 R2, RZ, RZ, R4 ;  /* 0x000000ffff025224 */ /* 0x002fe400078e0004 */
[----:B------:R-:W-:-:S05]  /*4310*/  @P5 IMAD.MOV.U32 R3, RZ, RZ, R5 ;  /* 0x000000ffff035224 */ /* 0x000fca00078e0005 */
[----:B------:R1:W-:Y:S01]  /*4320*/  @P5 STG.E.U16 desc[UR36][R2.64+0x60], R48 ;  /* 0x0000603002005986 */ /* 0x0003e2000c101524 */
[C---:B------:R-:W-:Y:S02]  /*4330*/  ISETP.GT.AND P5, PT, R0.reuse, RZ, P0 ;  /* 0x000000ff0000720c */ /* 0x040fe400007a4270 */
[----:B------:R-:W-:Y:S01]  /*4340*/  ISETP.GT.AND P0, PT, R0, 0x8, P0 ;  /* 0x000000080000780c */ /* 0x000fe20000704270 */
[----:B-1----:R-:W-:Y:S02]  /*4350*/  @P4 IMAD.MOV.U32 R2, RZ, RZ, R4 ;  /* 0x000000ffff024224 */ /* 0x002fe400078e0004 */
[----:B------:R-:W-:-:S05]  /*4360*/  @P4 IMAD.MOV.U32 R3, RZ, RZ, R5 ;  /* 0x000000ffff034224 */ /* 0x000fca00078e0005 */
[----:B------:R1:W-:Y:S01]  /*4370*/  @P4 STG.E.U16 desc[UR36][R2.64+0x62], R49 ;  /* 0x0000623102004986 */ /* 0x0003e2000c101524 */
[C---:B------:R-:W-:Y:S02]  /*4380*/  ISETP.GT.AND P4, PT, R0.reuse, RZ, P1 ;  /* 0x000000ff0000720c */ /* 0x040fe40000f84270 */
[----:B------:R-:W-:Y:S01]  /*4390*/  ISETP.GT.AND P1, PT, R0, 0x8, P1 ;  /* 0x000000080000780c */ /* 0x000fe20000f24270 */
[----:B-1----:R-:W-:Y:S02]  /*43a0*/  @P3 IMAD.MOV.U32 R2, RZ, RZ, R6 ;  /* 0x000000ffff023224 */ /* 0x002fe400078e0006 */
[----:B------:R-:W-:-:S05]  /*43b0*/  @P3 IMAD.MOV.U32 R3, RZ, RZ, R7 ;  /* 0x000000ffff033224 */ /* 0x000fca00078e0007 */
[----:B------:R1:W-:Y:S02]  /*43c0*/  @P3 STG.E.U16 desc[UR36][R2.64+0x60], R50 ;  /* 0x0000603202003986 */ /* 0x0003e4000c101524 */
[----:B-1----:R-:W-:Y:S02]  /*43d0*/  @P2 IMAD.MOV.U32 R2, RZ, RZ, R6 ;  /* 0x000000ffff022224 */ /* 0x002fe400078e0006 */
[----:B------:R-:W-:-:S05]  /*43e0*/  @P2 IMAD.MOV.U32 R3, RZ, RZ, R7 ;  /* 0x000000ffff032224 */ /* 0x000fca00078e0007 */
[----:B------:R1:W-:Y:S02]  /*43f0*/  @P2 STG.E.U16 desc[UR36][R2.64+0x62], R51 ;  /* 0x0000623302002986 */ /* 0x0003e4000c101524 */
[----:B-1----:R-:W-:Y:S02]  /*4400*/  @P4 IMAD.MOV.U32 R2, RZ, RZ, R4 ;  /* 0x000000ffff024224 */ /* 0x002fe400078e0004 */
[----:B------:R-:W-:-:S05]  /*4410*/  @P4 IMAD.MOV.U32 R3, RZ, RZ, R5 ;  /* 0x000000ffff034224 */ /* 0x000fca00078e0005 */
[----:B------:R1:W-:Y:S04]  /*4420*/  @P4 STG.E.U16 desc[UR36][R2.64+0x70], R52 ;  /* 0x0000703402004986 */ /* 0x0003e8000c101524 */
[----:B------:R2:W-:Y:S01]  /*4430*/  @P5 STG.E.U16 desc[UR36][R4.64+0x72], R53 ;  /* 0x0000723504005986 */ /* 0x0005e2000c101524 */
[----:B-1----:R-:W-:Y:S02]  /*4440*/  @P1 IMAD.MOV.U32 R2, RZ, RZ, R6 ;  /* 0x000000ffff021224 */ /* 0x002fe400078e0006 */
[----:B------:R-:W-:-:S05]  /*4450*/  @P1 IMAD.MOV.U32 R3, RZ, RZ, R7 ;  /* 0x000000ffff031224 */ /* 0x000fca00078e0007 */
[----:B------:R2:W-:Y:S04]  /*4460*/  @P1 STG.E.U16 desc[UR36][R2.64+0x70], R54 ;  /* 0x0000703602001986 */ /* 0x0005e8000c101524 */
[----:B------:R2:W-:Y:S02]  /*4470*/  @P0 STG.E.U16 desc[UR36][R6.64+0x72], R55 ;  /* 0x0000723706000986 */ /* 0x0005e4000c101524 */
.L_x_95:
[----:B------:R-:W-:Y:S05]  /*4480*/  BSYNC B0 ;  /* 0x0000000000007941 */ /* 0x000fea0003800000 */
.L_x_33:
[----:B0-2---:R-:W2:Y:S01]  /*4490*/  LDL.64 R2, [R1] ;  /* 0x0000000001027983 */ /* 0x005ea20000100a00 */
[----:B------:R-:W-:Y:S01]  /*44a0*/  ULDC.64 UR4, c[0x0][0x650] ;  /* 0x0001940000047ab9 */ /* 0x000fe20000000a00 */
[----:B------:R0:W-:Y:S01]  /*44b0*/  SYNCS.ARRIVE.TRANS64.A1T0 RZ, [R64+UR47], RZ ;  /* 0x000000ff40ff79a7 */ /* 0x0001e2000810002f */
[----:B------:R-:W-:Y:S01]  /*44c0*/  PRMT R0, RZ, 0x7610, R0 ;  /* 0x00007610ff007816 */ /* 0x000fe20000000000 */
[----:B-----5:R-:W-:Y:S02]  /*44d0*/  IMAD.MOV.U32 R19, RZ, RZ, -0x1 ;  /* 0xffffffffff137424 */ /* 0x020fe400078e00ff */
[----:B------:R-:W-:Y:S01]  /*44e0*/  IMAD.MOV.U32 R22, RZ, RZ, -0x1 ;  /* 0xffffffffff167424 */ /* 0x000fe200078e00ff */
[----:B--2---:R-:W-:-:S04]  /*44f0*/  LEA R18, P0, R2, R18, 0x1 ;  /* 0x0000001202127211 */ /* 0x004fc800078008ff */
[----:B------:R-:W-:Y:S01]  /*4500*/  LEA.HI.X R17, R2, R17, R23, 0x1, P0 ;  /* 0x0000001102117211 */ /* 0x000fe200000f0c17 */
[----:B------:R-:W-:Y:S01]  /*4510*/  IMAD.MOV.U32 R2, RZ, RZ, -0x1 ;  /* 0xffffffffff027424 */ /* 0x000fe200078e00ff */
[----:B------:R-:W-:-:S04]  /*4520*/  ISETP.GE.U32.AND P0, PT, R18, UR4, PT ;  /* 0x0000000412007c0c */ /* 0x000fc8000bf06070 */
[----:B------:R-:W-:-:S13]  /*4530*/  ISETP.GE.U32.AND.EX P0, PT, R17, UR5, PT, P0 ;  /* 0x0000000511007c0c */ /* 0x000fda000bf06100 */
[----:B0-----:R-:W-:Y:S05]  /*4540*/  @P0 BRA `(.L_x_96) ;  /* 0x0000000400700947 */ /* 0x001fea0003800000 */
[----:B-1----:R-:W0:Y:S01]  /*4550*/  S2R R10, SR_CTAID.X ;  /* 0x00000000000a7919 */ /* 0x002e220000002500 */
[----:B---34-:R-:W1:Y:S01]  /*4560*/  LDC.64 R8, c[0x0][0x628] ;  /* 0x00018a00ff087b82 */ /* 0x018e620000000a00 */
[----:B------:R-:W-:Y:S01]  /*4570*/  ULDC UR4, c[0x0][0x150] ;  /* 0x0000540000047ab9 */ /* 0x000fe20000000800 */
[----:B------:R-:W-:Y:S01]  /*4580*/  IMAD.MOV.U32 R6, RZ, RZ, R18 ;  /* 0x000000ffff067224 */ /* 0x000fe200078e0012 */
[----:B------:R-:W2:Y:S01]  /*4590*/  S2R R20, SR_CTAID.Y ;  /* 0x0000000000147919 */ /* 0x000ea20000002600 */
[----:B------:R-:W-:-:S04]  /*45a0*/  IMAD.MOV.U32 R7, RZ, RZ, R17 ;  /* 0x000000ffff077224 */ /* 0x000fc800078e0011 */
[----:B------:R-:W3:Y:S08]  /*45b0*/  LDC R15, c[0x0][0x144] ;  /* 0x00005100ff0f7b82 */ /* 0x000ef00000000800 */
[----:B------:R-:W4:Y:S08]  /*45c0*/  LDC R0, c[0x0][0x630] ;  /* 0x00018c00ff007b82 */ /* 0x000f300000000800 */
[----:B------:R-:W2:Y:S01]  /*45d0*/  LDC.64 R12, c[0x0][0x620] ;  /* 0x00018800ff0c7b82 */ /* 0x000ea20000000a00 */
[----:B-1----:R-:W-:-:S04]  /*45e0*/  ISETP.NE.U32.AND P0, PT, R8, RZ, PT ;  /* 0x000000ff0800720c */ /* 0x002fc80003f05070 */
[----:B------:R-:W-:Y:S02]  /*45f0*/  ISETP.NE.AND.EX P0, PT, R9, RZ, PT, P0 ;  /* 0x000000ff0900720c */ /* 0x000fe40003f05300 */
[----:B0-----:R-:W-:-:S05]  /*4600*/  I2FP.F32.U32 R2, R10 ;  /* 0x0000000a00027245 */ /* 0x001fca0000201000 */
[----:B------:R-:W-:-:S04]  /*4610*/  FMUL R2, R2, UR4 ;  /* 0x0000000402027c20 */ /* 0x000fc80008400000 */
[----:B------:R0:W1:Y:S02]  /*4620*/  F2I.U32.TRUNC.NTZ R14, R2 ;  /* 0x00000002000e7305 */ /* 0x000064000020f000 */
[----:B---34-:R-:W-:Y:S05]  /*4630*/  @!P0 BRA `(.L_x_97) ;  /* 0x0000000000288947 */ /* 0x018fea0003800000 */
[----:B------:R-:W3:Y:S02]  /*4640*/  LDC R3, c[0x0][0x634] ;  /* 0x00018d00ff037b82 */ /* 0x000ee40000000800 */
[----:B---3--:R-:W-:-:S05]  /*4650*/  IADD3 R7, P0, R18, R3, RZ ;  /* 0x0000000312077210 */ /* 0x008fca0007f1e0ff */
[----:B------:R-:W-:-:S04]  /*4660*/  IMAD.X R11, RZ, RZ, R17, P0 ;  /* 0x000000ffff0b7224 */ /* 0x000fc800000e0611 */
[----:B0-----:R-:W-:-:S04]  /*4670*/  IMAD.WIDE.U32 R2, R11, R8, RZ ;  /* 0x000000080b027225 */ /* 0x001fc800078e00ff */
[----:B------:R-:W-:-:S04]  /*4680*/  IMAD.WIDE.U32 R4, P0, R7, R9, R2 ;  /* 0x0000000907047225 */ /* 0x000fc80007800002 */
[----:B------:R-:W-:-:S04]  /*4690*/  IMAD.WIDE.U32 R2, R7, R8, RZ ;  /* 0x0000000807027225 */ /* 0x000fc800078e00ff */
[----:B------:R-:W-:Y:S01]  /*46a0*/  IMAD.X R7, RZ, RZ, RZ, P0 ;  /* 0x000000ffff077224 */ /* 0x000fe200000e06ff */
[----:B------:R-:W-:Y:S01]  /*46b0*/  IADD3 RZ, P0, R3, R4, RZ ;  /* 0x0000000403ff7210 */ /* 0x000fe20007f1e0ff */
[----:B------:R-:W-:-:S04]  /*46c0*/  IMAD.MOV.U32 R6, RZ, RZ, R5 ;  /* 0x000000ffff067224 */ /* 0x000fc800078e0005 */
[----:B------:R-:W-:-:S08]  /*46d0*/  IMAD.WIDE.U32.X R6, R11, R9, R6, P0 ;  /* 0x000000090b067225 */ /* 0x000fd000000e0406 */
.L_x_97:
[----:B------:R-:W3:Y:S01]  /*46e0*/  LDC.64 R26, c[0x0][0x640] ;  /* 0x00019000ff1a7b82 */ /* 0x000ee20000000a00 */
[-C--:B------:R-:W-:Y:S01]  /*46f0*/  SHF.R.U64 R11, R6, R0.reuse, R7 ;  /* 0x00000000060b7219 */ /* 0x080fe20000001207 */
[----:B------:R-:W-:Y:S01]  /*4700*/  IMAD.MOV.U32 R19, RZ, RZ, R17 ;  /* 0x000000ffff137224 */ /* 0x000fe200078e0011 */
[----:B------:R-:W-:Y:S01]  /*4710*/  SHF.R.U32.HI R0, RZ, R0, R7 ;  /* 0x00000000ff007219 */ /* 0x000fe20000011607 */
[----:B-1----:R-:W-:Y:S01]  /*4720*/  IMAD.MOV R14, RZ, RZ, -R14 ;  /* 0x000000ffff0e7224 */ /* 0x002fe200078e0a0e */
[----:B------:R-:W-:Y:S01]  /*4730*/  IADD3 R5, P0, RZ, -R11, RZ ;  /* 0x8000000bff057210 */ /* 0x000fe20007f1e0ff */
[----:B------:R-:W-:Y:S01]  /*4740*/  ULDC UR4, c[0x0][0x154] ;  /* 0x0000550000047ab9 */ /* 0x000fe20000000800 */
[----:B------:R-:W-:Y:S01]  /*4750*/  IMAD.MOV.U32 R7, RZ, RZ, 0x1 ;  /* 0x00000001ff077424 */ /* 0x000fe200078e00ff */
[----:B------:R-:W1:Y:S01]  /*4760*/  LDC R4, c[0x0][0x618] ;  /* 0x00018600ff047b82 */ /* 0x000e620000000800 */
[----:B------:R-:W-:Y:S02]  /*4770*/  IMAD R22, R15, R14, R10 ;  /* 0x0000000e0f167224 */ /* 0x000fe400078e020a */
[----:B------:R-:W-:-:S04]  /*4780*/  IMAD.X R3, RZ, RZ, ~R0, P0 ;  /* 0x000000ffff037224 */ /* 0x000fc800000e0e00 */
[-C--:B--2---:R-:W-:Y:S01]  /*4790*/  IMAD R0, R3, R12.reuse, RZ ;  /* 0x0000000c03007224 */ /* 0x084fe200078e02ff */
[----:B------:R-:W2:Y:S01]  /*47a0*/  LDC R6, c[0x0][0x608] ;  /* 0x00018200ff067b82 */ /* 0x000ea20000000800 */
[----:B0-----:R-:W-:-:S04]  /*47b0*/  IMAD.WIDE.U32 R2, R5, R12, R18 ;  /* 0x0000000c05027225 */ /* 0x001fc800078e0012 */
[----:B------:R-:W-:Y:S01]  /*47c0*/  IMAD R5, R5, R13, R0 ;  /* 0x0000000d05057224 */ /* 0x000fe200078e0200 */
[----:B------:R-:W-:Y:S02]  /*47d0*/  I2FP.F32.U32 R0, R20 ;  /* 0x0000001400007245 */ /* 0x000fe40000201000 */
[----:B------:R-:W0:Y:S01]  /*47e0*/  LDC R24, c[0x0][0x658] ;  /* 0x00019600ff187b82 */ /* 0x000e220000000800 */
[----:B------:R-:W-:Y:S01]  /*47f0*/  IMAD.IADD R3, R3, 0x1, R5 ;  /* 0x0000000103037824 */ /* 0x000fe200078e0205 */
[----:B---3--:R-:W-:Y:S01]  /*4800*/  ISETP.NE.U32.AND P0, PT, R26, RZ, PT ;  /* 0x000000ff1a00720c */ /* 0x008fe20003f05070 */
[----:B------:R-:W-:Y:S01]  /*4810*/  FMUL R0, R0, UR4 ;  /* 0x0000000400007c20 */ /* 0x000fe20008400000 */
[----:B------:R-:W-:Y:S02]  /*4820*/  IMAD.MOV.U32 R5, RZ, RZ, -0x1 ;  /* 0xffffffffff057424 */ /* 0x000fe400078e00ff */
[----:B------:R-:W-:Y:S01]  /*4830*/  ISETP.NE.AND.EX P0, PT, R27, RZ, PT, P0 ;  /* 0x000000ff1b00720c */ /* 0x000fe20003f05300 */
[----:B------:R3:W4:Y:S01]  /*4840*/  F2I.U32.TRUNC.NTZ R12, R0 ;  /* 0x00000000000c7305 */ /* 0x000722000020f000 */
[----:B------:R-:W3:Y:S01]  /*4850*/  LDC R15, c[0x0][0x148] ;  /* 0x00005200ff0f7b82 */ /* 0x000ee20000000800 */
[----:B-1----:R-:W-:-:S02]  /*4860*/  SHF.R.U64 R10, R2, R4, R3 ;  /* 0x00000004020a7219 */ /* 0x002fc40000001203 */
[----:B------:R-:W-:-:S05]  /*4870*/  SHF.R.U32.HI R3, RZ, R4, R3 ;  /* 0x00000004ff037219 */ /* 0x000fca0000011603 */
[----:B------:R-:W1:Y:S01]  /*4880*/  LDC R14, c[0x0][0x600] ;  /* 0x00018000ff0e7b82 */ /* 0x000e620000000800 */
[-CC-:B--2---:R-:W-:Y:S02]  /*4890*/  SHF.R.U64 R8, R10, R6.reuse, R3.reuse ;  /* 0x000000060a087219 */ /* 0x184fe40000001203 */
[----:B------:R-:W-:-:S05]  /*48a0*/  SHF.R.U32.HI R3, RZ, R6, R3 ;  /* 0x00000006ff037219 */ /* 0x000fca0000011603 */
[----:B------:R-:W2:Y:S01]  /*48b0*/  LDC R21, c[0x0][0x648] ;  /* 0x00019200ff157b82 */ /* 0x000ea20000000800 */
[-CC-:B0-----:R-:W-:Y:S02]  /*48c0*/  SHF.R.U64 R13, R8, R24.reuse, R3.reuse ;  /* 0x00000018080d7219 */ /* 0x181fe40000001203 */
[-C--:B------:R-:W-:Y:S02]  /*48d0*/  SHF.L.U32 R5, R5, R24.reuse, RZ ;  /* 0x0000001805057219 */ /* 0x080fe400000006ff */
[-C--:B------:R-:W-:Y:S01]  /*48e0*/  SHF.R.U32.HI R3, RZ, R24.reuse, R3 ;  /* 0x00000018ff037219 */ /* 0x080fe20000011603 */
[----:B------:R-:W-:Y:S01]  /*48f0*/  IMAD.MOV.U32 R2, RZ, RZ, R13 ;  /* 0x000000ffff027224 */ /* 0x000fe200078e000d */
[----:B------:R-:W-:Y:S01]  /*4900*/  SHF.L.U32 R24, R7, R24, RZ ;  /* 0x0000001807187219 */ /* 0x000fe200000006ff */
[----:B------:R-:W0:Y:S01]  /*4910*/  LDC R25, c[0x0][0x638] ;  /* 0x00018e00ff197b82 */ /* 0x000e220000000800 */
[----:B------:R-:W-:-:S07]  /*4920*/  LOP3.LUT R19, RZ, R5, RZ, 0x33, !PT ;  /* 0x00000005ff137212 */ /* 0x000fce00078e33ff */
[----:B------:R-:W0:Y:S01]  /*4930*/  LDC R28, c[0x0][0x610] ;  /* 0x00018400ff1c7b82 */ /* 0x000e220000000800 */
[----:B----4-:R-:W-:Y:S05]  /*4940*/  @!P0 BRA `(.L_x_98) ;  /* 0x0000000000288947 */ /* 0x010fea0003800000 */
[----:B---3--:R-:W3:Y:S02]  /*4950*/  LDC R0, c[0x0][0x64c] ;  /* 0x00019300ff007b82 */ /* 0x008ee40000000800 */
[----:B---3--:R-:W-:-:S05]  /*4960*/  IADD3 R7, P0, R13, R0, RZ ;  /* 0x000000000d077210 */ /* 0x008fca0007f1e0ff */
        /* <DEDUP_REMOVED lines=8> */
.L_x_98:
[----:B------:R-:W4:Y:S01]  /*49f0*/  LDC R4, c[0x0][0x65c] ;  /* 0x00019700ff047b82 */ /* 0x000f220000000800 */
[----:B--23--:R-:W-:Y:S01]  /*4a00*/  SHF.R.U64 R0, R2, R21, R3 ;  /* 0x0000001502007219 */ /* 0x00cfe20000001203 */
[----:B-1----:R-:W-:Y:S01]  /*4a10*/  VIADD R3, R14, 0xffffffff ;  /* 0xffffffff0e037836 */ /* 0x002fe20000000000 */
[----:B------:R-:W-:Y:S01]  /*4a20*/  LOP3.LUT R19, R8, R19, RZ, 0xc0, !PT ;  /* 0x0000001308137212 */ /* 0x000fe200078ec0ff */
[----:B------:R-:W-:Y:S02]  /*4a30*/  IMAD.MOV R12, RZ, RZ, -R12 ;  /* 0x000000ffff0c7224 */ /* 0x000fe400078e0a0c */
[----:B------:R-:W-:Y:S01]  /*4a40*/  IMAD.MOV R2, RZ, RZ, -R0 ;  /* 0x000000ffff027224 */ /* 0x000fe200078e0a00 */
[----:B------:R-:W-:Y:S01]  /*4a50*/  LOP3.LUT R3, R10, R3, RZ, 0xc0, !PT ;  /* 0x000000030a037212 */ /* 0x000fe200078ec0ff */
[----:B------:R-:W-:Y:S02]  /*4a60*/  IMAD R19, R24, R0, R19 ;  /* 0x0000000018137224 */ /* 0x000fe400078e0213 */
[----:B0-----:R-:W-:-:S04]  /*4a70*/  IMAD R0, R2, R25, R13 ;  /* 0x0000001902007224 */ /* 0x001fc800078e020d */
[----:B------:R-:W-:Y:S01]  /*4a80*/  IMAD R2, R0, R14, R3 ;  /* 0x0000000e00027224 */ /* 0x000fe200078e0203 */
[----:B----4-:R-:W-:Y:S01]  /*4a90*/  ISETP.NE.AND P0, PT, R4, 0x1, PT ;  /* 0x000000010400780c */ /* 0x010fe20003f05270 */
[----:B------:R-:W-:-:S05]  /*4aa0*/  IMAD.MOV.U32 R4, RZ, RZ, 0x1 ;  /* 0x00000001ff047424 */ /* 0x000fca00078e00ff */
[----:B------:R-:W-:-:S07]  /*4ab0*/  PRMT R0, R4, 0x7610, R0 ;  /* 0x0000761004007816 */ /* 0x000fce0000000000 */
[----:B------:R-:W-:-:S04]  /*4ac0*/  @P0 IMAD R22, R15, R12, R20 ;  /* 0x0000000c0f160224 */ /* 0x000fc800078e0214 */
[----:B------:R-:W-:-:S05]  /*4ad0*/  IMAD R19, R19, R28, R22 ;  /* 0x0000001c13137224 */ /* 0x000fca00078e0216 */
[----:B------:R-:W-:Y:S02]  /*4ae0*/  SEL R22, R2, R19, !P0 ;  /* 0x0000001302167207 */ /* 0x000fe40004000000 */
[----:B------:R-:W-:Y:S01]  /*4af0*/  SEL R19, R19, R2, !P0 ;  /* 0x0000000213137207 */ /* 0x000fe20004000000 */
[----:B------:R-:W-:-:S07]  /*4b00*/  IMAD.MOV.U32 R2, RZ, RZ, R11 ;  /* 0x000000ffff027224 */ /* 0x000fce00078e000b */
.L_x_96:
[----:B------:R-:W-:Y:S02]  /*4b10*/  LOP3.LUT P0, RZ, R0, 0xff, RZ, 0xc0, !PT ;  /* 0x000000ff00ff7812 */ /* 0x000fe4000780c0ff */
[----:B------:R-:W-:-:S11]  /*4b20*/  LOP3.LUT R71, R71, 0x1, RZ, 0x3c, !PT ;  /* 0x0000000147477812 */ /* 0x000fd600078e3cff */
[----:B------:R-:W-:Y:S05]  /*4b30*/  @P0 BRA `(.L_x_99) ;  /* 0xffffffc800bc0947 */ /* 0x000fea000383ffff */
[----:B------:R-:W-:Y:S05]  /*4b40*/  EXIT ;  /* 0x000000000000794d */ /* 0x000fea0003800000 */
.L_x_14:
[----:B------:R-:W-:-:S08]  /*4b50*/  ISETP.NE.AND P0, PT, R0, RZ, PT ;  /* 0x000000ff0000720c */ /* 0x000fd00003f05270 */
[----:B0-----:R-:W0:-:S00]  /*4b60*/  USETMAXREG.DEALLOC.CTAPOOL 0x28 ;  /* 0x00000028000079c8 */ /* 0x001e0000080e0500 */
[----:B------:R-:W-:Y:S05]  /*4b70*/  @P0 EXIT ;  /* 0x000000000000094d */ /* 0x000fea0003800000 */
[----:B0-----:R-:W-:Y:S01]  /*4b80*/  LOP3.LUT P0, RZ, R8, 0xff, RZ, 0xc0, !PT ;  /* 0x000000ff08ff7812 */ /* 0x001fe2000780c0ff */
[----:B------:R-:W-:Y:S02]  /*4b90*/  IMAD.MOV.U32 R0, RZ, RZ, 0x1 ;  /* 0x00000001ff007424 */ /* 0x000fe400078e00ff */
[----:B------:R-:W-:-:S10]  /*4ba0*/  IMAD.MOV.U32 R7, RZ, RZ, RZ ;  /* 0x000000ffff077224 */ /* 0x000fd400078e00ff */
[----:B------:R-:W-:Y:S05]  /*4bb0*/  @!P0 BRA `(.L_x_100) ;  /* 0x0000000c00188947 */ /* 0x000fea0003800000 */
[----:B------:R-:W-:Y:S01]  /*4bc0*/  LOP3.LUT P0, RZ, R4, 0x1f, RZ, 0xc0, !PT ;  /* 0x0000001f04ff7812 */ /* 0x000fe2000780c0ff */
[----:B------:R-:W-:Y:S01]  /*4bd0*/  ULDC UR5, c[0x0][0x658] ;  /* 0x0001960000057ab9 */ /* 0x000fe20000000800 */
[----:B------:R-:W-:Y:S01]  /*4be0*/  UMOV UR6, 0xffffffff ;  /* 0xffffffff00067882 */ /* 0x000fe20000000000 */
[----:B------:R-:W-:Y:S01]  /*4bf0*/  BSSY B0, `(.L_x_100) ;  /* 0x00000c2000007945 */ /* 0x000fe20003800000 */
[----:B------:R-:W-:Y:S01]  /*4c00*/  USHF.L.U32 UR6, UR6, UR5, URZ ;  /* 0x0000000506067299 */ /* 0x000fe2000800063f */
[C---:B------:R-:W-:Y:S01]  /*4c10*/  ISETP.NE.AND P2, PT, R3.reuse, RZ, PT ;  /* 0x000000ff0300720c */ /* 0x040fe20003f45270 */
[----:B------:R-:W-:Y:S01]  /*4c20*/  IMAD.MOV.U32 R8, RZ, RZ, 0x1 ;  /* 0x00000001ff087424 */ /* 0x000fe200078e00ff */
[----:B------:R-:W-:Y:S01]  /*4c30*/  ISETP.NE.OR P0, PT, R3, RZ, !P0 ;  /* 0x000000ff0300720c */ /* 0x000fe20004705670 */
[----:B------:R-:W-:Y:S01]  /*4c40*/  IMAD.MOV.U32 R0, RZ, RZ, 0x1 ;  /* 0x00000001ff007424 */ /* 0x000fe200078e00ff */
[----:B------:R-:W-:Y:S01]  /*4c50*/  LOP3.LUT R6, R16, 0x2, RZ, 0xfc, !PT ;  /* 0x0000000210067812 */ /* 0x000fe200078efcff */
[----:B------:R-:W-:Y:S01]  /*4c60*/  IMAD.MOV.U32 R7, RZ, RZ, RZ ;  /* 0x000000ffff077224 */ /* 0x000fe200078e00ff */
[----:B------:R-:W-:Y:S01]  /*4c70*/  ULDC UR4, c[0x0][0x600] ;  /* 0x0001800000047ab9 */ /* 0x000fe20000000800 */
[----:B------:R-:W-:Y:S01]  /*4c80*/  UMOV UR7, 0x1 ;  /* 0x0000000100077882 */ /* 0x000fe20000000000 */
[----:B------:R-:W-:-:S02]  /*4c90*/  UIADD3 UR19, UR40, 0x1, URZ ;  /* 0x0000000128137890 */ /* 0x000fc4000fffe03f */
[----:B------:R-:W-:Y:S02]  /*4ca0*/  UIADD3 UR15, UR4, -0x1, URZ ;  /* 0xffffffff040f7890 */ /* 0x000fe4000fffe03f */
[----:B------:R-:W-:Y:S02]  /*4cb0*/  USHF.L.U32 UR17, UR7, UR5, URZ ;  /* 0x0000000507117299 */ /* 0x000fe4000800063f */
[----:B------:R-:W-:Y:S01]  /*4cc0*/  ULOP3.LUT UR16, URZ, UR6, URZ, 0x33, !UPT ;  /* 0x000000063f107292 */ /* 0x000fe2000f8e333f */
[----:B------:R-:W-:-:S11]  /*4cd0*/  ULDC.64 UR20, c[0x0][0x198] ;  /* 0x0000660000147ab9 */ /* 0x000fd60000000a00 */
.L_x_112:
[----:B------:R-:W-:-:S03]  /*4ce0*/  UMOV UR4, 0xffffffff ;  /* 0xffffffff00047882 */ /* 0x000fc60000000000 */
[----:B------:R-:W-:Y:S05]  /*4cf0*/  BRA.DIV UR4, `(.L_x_101) ;  /* 0x0000001604447947 */ /* 0x000fea000b800000 */
[----:B------:R-:W-:-:S13]  /*4d00*/  ELECT P6, URZ, PT ;  /* 0x00000000003f782f */ /* 0x000fda00038c0000 */
.L_x_135:
[----:B------:R-:W0:Y:S01]  /*4d10*/  LDC R3, c[0x0][0x28c] ;  /* 0x0000a300ff037b82 */ /* 0x000e220000000800 */
[----:B------:R-:W-:Y:S01]  /*4d20*/  BSSY B1, `(.L_x_102) ;  /* 0x0000035000017945 */ /* 0x000fe20003800000 */
[----:B0-----:R-:W-:-:S13]  /*4d30*/  ISETP.LT.OR P6, PT, R3, 0x1, !P6 ;  /* 0x000000010300780c */ /* 0x001fda00077c1670 */
[----:B------:R-:W-:Y:S05]  /*4d40*/  @P6 BRA `(.L_x_103) ;  /* 0x0000000000c86947 */ /* 0x000fea0003800000 */
[----:B------:R-:W-:Y:S02]  /*4d50*/  IMAD.SHL.U32 R22, R22, 0x40, RZ ;  /* 0x0000004016167824 */ /* 0x000fe400078e00ff */
[----:B------:R-:W-:Y:S02]  /*4d60*/  IMAD.SHL.U32 R19, R19, 0x40, RZ ;  /* 0x0000004013137824 */ /* 0x000fe400078e00ff */
[----:B------:R-:W-:Y:S02]  /*4d70*/  IMAD.MOV.U32 R12, RZ, RZ, RZ ;  /* 0x000000ffff0c7224 */ /* 0x000fe400078e00ff */
[----:B------:R-:W-:Y:S02]  /*4d80*/  IMAD.U32 R13, RZ, RZ, UR19 ;  /* 0x00000013ff0d7e24 */ /* 0x000fe4000f8e00ff */
[----:B------:R-:W-:Y:S02]  /*4d90*/  IMAD.MOV.U32 R3, RZ, RZ, R0 ;  /* 0x000000ffff037224 */ /* 0x000fe400078e0000 */
[----:B------:R-:W-:-:S07]  /*4da0*/  IMAD.MOV.U32 R4, RZ, RZ, R7 ;  /* 0x000000ffff047224 */ /* 0x000fce00078e0007 */
.L_x_107:
[----:B------:R-:W0:Y:S01]  /*4db0*/  S2R R10, SR_CgaCtaId ;  /* 0x00000000000a7919 */ /* 0x000e220000008800 */
[----:B------:R-:W-:Y:S01]  /*4dc0*/  MOV R5, 0x400 ;  /* 0x0000040000057802 */ /* 0x000fe20000000f00 */
[----:B------:R-:W1:Y:S03]  /*4dd0*/  @!P2 LDC R9, c[0x0][0x500] ;  /* 0x00014000ff09ab82 */ /* 0x000e660000000800 */
[----:B0-----:R-:W-:Y:S02]  /*4de0*/  LEA R11, R10, R5, 0x18 ;  /* 0x000000050a0b7211 */ /* 0x001fe400078ec0ff */
[----:B------:R-:W-:-:S03]  /*4df0*/  SHF.L.U32 R5, R3, 0x1f, RZ ;  /* 0x0000001f03057819 */ /* 0x000fc600000006ff */
[----:B------:R-:W-:-:S04]  /*4e00*/  IMAD R10, R4, 0x8, R11 ;  /* 0x00000008040a7824 */ /* 0x000fc800078e020b */
[----:B------:R-:W0:Y:S02]  /*4e10*/  SYNCS.PHASECHK.TRANS64.TRYWAIT P1, [R10+URZ+0x70], R5 ;  /* 0x000070050a0075a7 */ /* 0x000e24000802017f */
[----:B01----:R-:W-:Y:S05]  /*4e20*/  @!P1 BRA `(.L_x_104) ;  /* 0x0000001400189947 */ /* 0x003fea0003800000 */
.L_x_136:
[----:B0-----:R-:W-:Y:S01]  /*4e30*/  PRMT R5, R6, 0x9910, RZ ;  /* 0x0000991006057816 */ /* 0x001fe200000000ff */
[----:B------:R0:W-:Y:S03]  /*4e40*/  @!P2 SYNCS.ARRIVE.TRANS64 RZ, [R10+URZ], R9 ;  /* 0x000000090affa9a7 */ /* 0x0001e6000800003f */
[----:B------:R-:W-:-:S13]  /*4e50*/  ISETP.NE.AND P1, PT, R5, 0x2, PT ;  /* 0x000000020500780c */ /* 0x000fda0003f25270 */
[----:B0-----:R-:W-:Y:S05]  /*4e60*/  @P1 BRA `(.L_x_105) ;  /* 0x0000000000041947 */ /* 0x001fea0003800000 */
[----:B------:R-:W-:Y:S01]  /*4e70*/  BPT.TRAP 0x1 ;  /* 0x000000040000795c */ /* 0x000fe20000300000 */
.L_x_105:
[----:B------:R-:W-:Y:S05]  /*4e80*/  @P0 BRA `(.L_x_106) ;  /* 0x0000000000040947 */ /* 0x000fea0003800000 */
[----:B------:R-:W-:Y:S01]  /*4e90*/  BPT.TRAP 0x1 ;  /* 0x000000040000795c */ /* 0x000fe20000300000 */
.L_x_106:
[----:B------:R-:W-:Y:S01]  /*4ea0*/  IMAD R11, R4, 0x2000, R11 ;  /* 0x00002000040b7824 */ /* 0x000fe200078e020b */
[----:B------:R-:W-:Y:S01]  /*4eb0*/  R2UR UR9, R10 ;  /* 0x000000000a0972ca */ /* 0x000fe200000e0000 */
[----:B------:R-:W-:Y:S01]  /*4ec0*/  VIADD R13, R13, 0xffffffff ;  /* 0xffffffff0d0d7836 */ /* 0x000fe20000000000 */
[----:B------:R-:W-:Y:S01]  /*4ed0*/  UIADD3 UR4, UP0, UR20, 0xf0, URZ ;  /* 0x000000f014047890 */ /* 0x000fe2000ff1e03f */
[----:B------:R-:W-:Y:S01]  /*4ee0*/  R2UR UR11, R19 ;  /* 0x00000000130b72ca */ /* 0x000fe200000e0000 */
[----:B------:R-:W-:Y:S01]  /*4ef0*/  UIADD3 UR22, UP1, UR20, 0x1f0, URZ ;  /* 0x000001f014167890 */ /* 0x000fe2000ff3e03f */
[----:B------:R-:W-:Y:S01]  /*4f00*/  R2UR UR8, R11 ;  /* 0x000000000b0872ca */ /* 0x000fe200000e0000 */
[----:B------:R-:W-:Y:S01]  /*4f10*/  UIADD3.X UR5, URZ, UR21, URZ, UP0, !UPT ;  /* 0x000000153f057290 */ /* 0x000fe200087fe43f */
[----:B------:R-:W-:Y:S01]  /*4f20*/  R2UR UR10, R12 ;  /* 0x000000000c0a72ca */ /* 0x000fe200000e0000 */
[----:B------:R-:W-:Y:S01]  /*4f30*/  VIADD R4, R4, 0x1 ;  /* 0x0000000104047836 */ /* 0x000fe20000000000 */
[----:B------:R-:W-:Y:S01]  /*4f40*/  R2UR UR12, R2 ;  /* 0x00000000020c72ca */ /* 0x000fe200000e0000 */
[----:B------:R-:W-:Y:S01]  /*4f50*/  UIADD3.X UR23, URZ, UR21, URZ, UP1, !UPT ;  /* 0x000000153f177290 */ /* 0x000fe20008ffe43f */
[----:B------:R-:W-:Y:S01]  /*4f60*/  R2UR UR18, R22 ;  /* 0x00000000161272ca */ /* 0x000fe200000e0000 */
[----:B------:R-:W-:Y:S01]  /*4f70*/  UMOV UR6, 0x0 ;  /* 0x0000000000067882 */ /* 0x000fe20000000000 */
[----:B------:R-:W-:Y:S01]  /*4f80*/  ISETP.GT.AND P3, PT, R13, 0x1, PT ;  /* 0x000000010d00780c */ /* 0x000fe20003f64270 */
[----:B------:R-:W-:Y:S01]  /*4f90*/  UMOV UR7, 0x10000000 ;  /* 0x1000000000077882 */ /* 0x000fe20000000000 */
[----:B------:R-:W-:Y:S01]  /*4fa0*/  ISETP.NE.AND P1, PT, R4, 0xe, PT ;  /* 0x0000000e0400780c */ /* 0x000fe20003f25270 */
[----:B------:R-:W-:-:S02]  /*4fb0*/  VIADD R12, R12, 0x40 ;  /* 0x000000400c0c7836 */ /* 0x000fc40000000000 */
[----:B------:R-:W-:Y:S01]  /*4fc0*/  UIADD3 UR13, UR8, 0x200, URZ ;  /* 0x00000200080d7890 */ /* 0x000fe2000fffe03f */
[----:B------:R-:W-:Y:S01]  /*4fd0*/  SEL R10, RZ, 0x1, P1 ;  /* 0x00000001ff0a7807 */ /* 0x000fe20000800000 */
[----:B------:R-:W-:Y:S01]  /*4fe0*/  UIADD3 UR14, UR8, 0x1c200, URZ ;  /* 0x0001c200080e7890 */ /* 0x000fe2000fffe03f */
[----:B------:R-:W-:Y:S02]  /*4ff0*/  SEL R4, R4, RZ, P1 ;  /* 0x000000ff04047207 */ /* 0x000fe40000800000 */
[----:B------:R-:W-:Y:S02]  /*5000*/  LOP3.LUT R3, R3, R10, RZ, 0x3c, !PT ;  /* 0x0000000a03037212 */ /* 0x000fe400078e3cff */
[----:B------:R-:W-:Y:S02]  /*5010*/  UMOV UR8, UR13 ;  /* 0x0000000d00087c82 */ /* 0x000fe40008000000 */
[----:B------:R0:W-:Y:S02]  /*5020*/  UTMALDG.3D [UR8], [UR4], desc[UR6] ;  /* 0x00000608040075b4 */ /* 0x0001e40008011000 */
[----:B0-----:R-:W-:Y:S01]  /*5030*/  UMOV UR8, UR14 ;  /* 0x0000000e00087c82 */ /* 0x001fe20008000000 */
[----:B------:R-:W-:-:S02]  /*5040*/  UMOV UR11, UR18 ;  /* 0x00000012000b7c82 */ /* 0x000fc40008000000 */
[----:B------:R0:W-:Y:S02]  /*5050*/  UTMALDG.3D [UR8], [UR22], desc[UR6] ;  /* 0x00000608160075b4 */ /* 0x0001e40008011000 */
[----:B0-----:R-:W-:Y:S05]  /*5060*/  @P3 BRA `(.L_x_107) ;  /* 0xfffffffc00503947 */ /* 0x001fea000383ffff */
.L_x_103:
[----:B------:R-:W-:Y:S05]  /*5070*/  BSYNC B1 ;  /* 0x0000000000017941 */ /* 0x000fea0003800000 */
.L_x_102:
[----:B------:R-:W2:Y:S01]  /*5080*/  LDL.64 R10, [R1] ;  /* 0x00000000010a7983 */ /* 0x000ea20000100a00 */
[----:B------:R-:W-:Y:S01]  /*5090*/  LOP3.LUT P4, RZ, R8, 0xff, RZ, 0xc0, !PT ;  /* 0x000000ff08ff7812 */ /* 0x000fe2000788c0ff */
[----:B------:R-:W-:Y:S01]  /*50a0*/  VIADD R4, R7, UR40 ;  /* 0x0000002807047c36 */ /* 0x000fe20008000000 */
[----:B------:R-:W-:Y:S01]  /*50b0*/  ULDC.64 UR4, c[0x0][0x650] ;  /* 0x0001940000047ab9 */ /* 0x000fe20000000a00 */
[----:B------:R-:W-:Y:S01]  /*50c0*/  IMAD.U32 R5, RZ, RZ, UR40 ;  /* 0x00000028ff057e24 */ /* 0x000fe2000f8e00ff */
[----:B------:R-:W-:Y:S01]  /*50d0*/  UISETP.GE.U32.AND UP0, UPT, UR40, 0xe, UPT ;  /* 0x0000000e2800788c */ /* 0x000fe2000bf06070 */
[----:B------:R-:W-:Y:S01]  /*50e0*/  BSSY B1, `(.L_x_108) ;  /* 0x0000070000017945 */ /* 0x000fe20003800000 */
[----:B------:R-:W-:Y:S01]  /*50f0*/  SHF.R.U32.HI R2, RZ, 0x1, R4 ;  /* 0x00000001ff027819 */ /* 0x000fe20000011604 */
[----:B------:R-:W-:Y:S01]  /*5100*/  IMAD.MOV.U32 R19, RZ, RZ, -0x1 ;  /* 0xffffffffff137424 */ /* 0x000fe200078e00ff */
[----:B------:R-:W-:Y:S01]  /*5110*/  ISETP.GT.U32.AND P1, PT, R4, 0xd, PT ;  /* 0x0000000d0400780c */ /* 0x000fe20003f24070 */
[----:B------:R-:W-:Y:S01]  /*5120*/  IMAD.MOV.U32 R22, RZ, RZ, -0x1 ;  /* 0xffffffffff167424 */ /* 0x000fe200078e00ff */
[----:B------:R-:W-:-:S02]  /*5130*/  PLOP3.LUT P3, PT, PT, PT, UP0, 0x80, 0x0 ;  /* 0x000000000000781c */ /* 0x000fc40003f6f008 */
[----:B------:R-:W-:Y:S01]  /*5140*/  ISETP.LT.U32.AND P1, PT, R5, 0xe, P1 ;  /* 0x0000000e0500780c */ /* 0x000fe20000f21070 */
[----:B------:R-:W0:Y:S01]  /*5150*/  @P4 S2R R8, SR_CgaCtaId ;  /* 0x0000000000084919 */ /* 0x000e220000008800 */
[----:B------:R-:W-:-:S04]  /*5160*/  @P4 MOV R3, 0x400 ;  /* 0x0000040000034802 */ /* 0x000fc80000000f00 */
[----:B0-----:R-:W-:Y:S01]  /*5170*/  @P4 LEA R8, R8, R3, 0x18 ;  /* 0x0000000308084211 */ /* 0x001fe200078ec0ff */
[----:B------:R-:W-:-:S03]  /*5180*/  IMAD.WIDE.U32 R2, R2, -0x6db6db6d, RZ ;  /* 0x9249249302027825 */ /* 0x000fc600078e00ff */
[----:B------:R0:W-:Y:S01]  /*5190*/  @P4 SYNCS.ARRIVE.TRANS64.A1T0 RZ, [R8+URZ+0x118], RZ ;  /* 0x000118ff08ff49a7 */ /* 0x0001e2000810003f */
[----:B------:R-:W-:Y:S01]  /*51a0*/  IMAD.MOV.U32 R2, RZ, RZ, -0x1 ;  /* 0xffffffffff027424 */ /* 0x000fe200078e00ff */
[----:B------:R-:W-:Y:S02]  /*51b0*/  SHF.R.U32.HI R5, RZ, 0x2, R3 ;  /* 0x00000002ff057819 */ /* 0x000fe40000011603 */
[----:B------:R-:W-:-:S03]  /*51c0*/  SEL R3, RZ, 0x1, !P1 ;  /* 0x00000001ff037807 */ /* 0x000fc60004800000 */
[----:B------:R-:W-:Y:S01]  /*51d0*/  IMAD R7, R5, -0xe, R4 ;  /* 0xfffffff205077824 */ /* 0x000fe200078e0204 */
[----:B------:R-:W-:Y:S02]  /*51e0*/  LOP3.LUT R0, R0, R3, RZ, 0x3c, !PT ;  /* 0x0000000300007212 */ /* 0x000fe400078e3cff */
[----:B------:R-:W-:Y:S02]  /*51f0*/  PRMT R3, RZ, 0x7610, R3 ;  /* 0x00007610ff037816 */ /* 0x000fe40000000003 */
[----:B------:R-:W-:Y:S02]  /*5200*/  @P3 LOP3.LUT R0, R0, 0x1, R5, 0x78, !PT ;  /* 0x0000000100003812 */ /* 0x000fe400078e7805 */
[----:B0-----:R-:W-:Y:S02]  /*5210*/  PRMT R8, RZ, 0x7610, R8 ;  /* 0x00007610ff087816 */ /* 0x001fe40000000008 */
[----:B--2---:R-:W-:-:S04]  /*5220*/  IADD3 R18, P4, R18, R10, RZ ;  /* 0x0000000a12127210 */ /* 0x004fc80007f9e0ff */
[----:B------:R-:W-:Y:S01]  /*5230*/  ISETP.GE.U32.AND P1, PT, R18, UR4, PT ;  /* 0x0000000412007c0c */ /* 0x000fe2000bf26070 */
[----:B------:R-:W-:-:S05]  /*5240*/  IMAD.X R17, R17, 0x1, R23, P4 ;  /* 0x0000000111117824 */ /* 0x000fca00020e0617 */
[----:B------:R-:W-:-:S13]  /*5250*/  ISETP.GE.U32.AND.EX P1, PT, R17, UR5, PT, P1 ;  /* 0x0000000511007c0c */ /* 0x000fda000bf26110 */
[----:B------:R-:W-:Y:S05]  /*5260*/  @P1 BRA `(.L_x_109) ;  /* 0x00000004005c1947 */ /* 0x000fea0003800000 */
[----:B------:R-:W0:Y:S01]  /*5270*/  S2R R11, SR_CTAID.X ;  /* 0x00000000000b7919 */ /* 0x000e220000002500 */
[----:B------:R-:W-:Y:S01]  /*5280*/  ULDC.64 UR4, c[0x0][0x628] ;  /* 0x00018a0000047ab9 */ /* 0x000fe20000000a00 */
[----:B------:R-:W1:Y:S01]  /*5290*/  LDC R12, c[0x0][0x144] ;  /* 0x00005100ff0c7b82 */ /* 0x000e620000000800 */
[----:B------:R-:W-:Y:S01]  /*52a0*/  ISETP.NE.U32.AND P1, PT, RZ, UR4, PT ;  /* 0x00000004ff007c0c */ /* 0x000fe2000bf25070 */
[----:B------:R-:W2:Y:S01]  /*52b0*/  S2R R9, SR_CTAID.Y ;  /* 0x0000000000097919 */ /* 0x000ea20000002600 */
[----:B------:R-:W-:Y:S01]  /*52c0*/  ULDC UR6, c[0x0][0x150] ;  /* 0x0000540000067ab9 */ /* 0x000fe20000000800 */
[----:B------:R-:W-:Y:S01]  /*52d0*/  ULDC UR7, c[0x0][0x630] ;  /* 0x00018c0000077ab9 */ /* 0x000fe20000000800 */
[----:B------:R-:W-:Y:S01]  /*52e0*/  ISETP.NE.AND.EX P1, PT, RZ, UR5, PT, P1 ;  /* 0x00000005ff007c0c */ /* 0x000fe2000bf25310 */
[----:B------:R-:W-:Y:S01]  /*52f0*/  IMAD.MOV.U32 R2, RZ, RZ, R18 ;  /* 0x000000ffff027224 */ /* 0x000fe200078e0012 */
[----:B0-----:R-:W-:-:S05]  /*5300*/  I2FP.F32.U32 R3, R11 ;  /* 0x0000000b00037245 */ /* 0x001fca0000201000 */
[----:B------:R-:W-:Y:S01]  /*5310*/  FMUL R14, R3, UR6 ;  /* 0x00000006030e7c20 */ /* 0x000fe20008400000 */
[----:B------:R-:W-:-:S05]  /*5320*/  IMAD.MOV.U32 R3, RZ, RZ, R17 ;  /* 0x000000ffff037224 */ /* 0x000fca00078e0011 */
[----:B--2---:R-:W-:Y:S05]  /*5330*/  @!P1 BRA `(.L_x_110) ;  /* 0x0000000000289947 */ /* 0x004fea0003800000 */
[----:B------:R-:W-:Y:S02]  /*5340*/  ULDC UR6, c[0x0][0x634] ;  /* 0x00018d0000067ab9 */ /* 0x000fe40000000800 */
[----:B------:R-:W-:-:S05]  /*5350*/  IADD3 R3, P1, R18, UR6, RZ ;  /* 0x0000000612037c10 */ /* 0x000fca000ff3e0ff */
[----:B------:R-:W-:-:S04]  /*5360*/  IMAD.X R13, RZ, RZ, R17, P1 ;  /* 0x000000ffff0d7224 */ /* 0x000fc800008e0611 */
[----:B------:R-:W-:-:S04]  /*5370*/  IMAD.WIDE.U32 R4, R13, UR4, RZ ;  /* 0x000000040d047c25 */ /* 0x000fc8000f8e00ff */
[----:B------:R-:W-:-:S04]  /*5380*/  IMAD.WIDE.U32 R4, P1, R3, UR5, R4 ;  /* 0x0000000503047c25 */ /* 0x000fc8000f820004 */
[----:B------:R-:W-:-:S04]  /*5390*/  IMAD.WIDE.U32 R2, R3, UR4, RZ ;  /* 0x0000000403027c25 */ /* 0x000fc8000f8e00ff */
[----:B------:R-:W-:Y:S01]  /*53a0*/  IMAD.MOV.U32 R2, RZ, RZ, R5 ;  /* 0x000000ffff027224 */ /* 0x000fe200078e0005 */
[----:B------:R-:W-:Y:S01]  /*53b0*/  IADD3 RZ, P3, R3, R4, RZ ;  /* 0x0000000403ff7210 */ /* 0x000fe20007f7e0ff */
[----:B------:R-:W-:-:S04]  /*53c0*/  IMAD.X R3, RZ, RZ, RZ, P1 ;  /* 0x000000ffff037224 */ /* 0x000fc800008e06ff */
[----:B------:R-:W-:-:S08]  /*53d0*/  IMAD.WIDE.U32.X R2, R13, UR5, R2, P3 ;  /* 0x000000050d027c25 */ /* 0x000fd000098e0402 */
.L_x_110:
[--C-:B------:R-:W-:Y:S01]  /*53e0*/  SHF.R.U64 R10, R2, UR7, R3.reuse ;  /* 0x00000007020a7c19 */ /* 0x100fe20008001203 */
[----:B------:R-:W0:Y:S01]  /*53f0*/  F2I.U32.TRUNC.NTZ R14, R14 ;  /* 0x0000000e000e7305 */ /* 0x000e22000020f000 */
[----:B------:R-:W-:Y:S01]  /*5400*/  SHF.R.U32.HI R2, RZ, UR7, R3 ;  /* 0x00000007ff027c19 */ /* 0x000fe20008011603 */
[----:B------:R-:W-:Y:S01]  /*5410*/  ULDC.64 UR4, c[0x0][0x620] ;  /* 0x0001880000047ab9 */ /* 0x000fe20000000a00 */
[----:B------:R-:W-:Y:S01]  /*5420*/  IADD3 R5, P1, RZ, -R10, RZ ;  /* 0x8000000aff057210 */ /* 0x000fe20007f3e0ff */
[----:B------:R-:W-:Y:S01]  /*5430*/  IMAD.MOV.U32 R3, RZ, RZ, R17 ;  /* 0x000000ffff037224 */ /* 0x000fe200078e0011 */
[----:B------:R-:W-:-:S03]  /*5440*/  ULDC.64 UR6, c[0x0][0x640] ;  /* 0x0001900000067ab9 */ /* 0x000fc60000000a00 */
[----:B------:R-:W-:Y:S01]  /*5450*/  IMAD.X R2, RZ, RZ, ~R2, P1 ;  /* 0x000000ffff027224 */ /* 0x000fe200008e0e02 */
[----:B------:R-:W-:-:S03]  /*5460*/  ISETP.NE.U32.AND P1, PT, RZ, UR6, PT ;  /* 0x00000006ff007c0c */ /* 0x000fc6000bf25070 */
[----:B------:R-:W-:Y:S01]  /*5470*/  IMAD R4, R2, UR4, RZ ;  /* 0x0000000402047c24 */ /* 0x000fe2000f8e02ff */
[----:B------:R-:W-:Y:S01]  /*5480*/  ISETP.NE.AND.EX P1, PT, RZ, UR7, PT, P1 ;  /* 0x00000007ff007c0c */ /* 0x000fe2000bf25310 */
[----:B------:R-:W-:-:S04]  /*5490*/  IMAD.MOV.U32 R2, RZ, RZ, R18 ;  /* 0x000000ffff027224 */ /* 0x000fc800078e0012 */
[----:B------:R-:W-:Y:S01]  /*54a0*/  IMAD.WIDE.U32 R2, R5, UR4, R2 ;  /* 0x0000000405027c25 */ /* 0x000fe2000f8e0002 */
[----:B------:R-:W-:-:S03]  /*54b0*/  ULDC UR4, c[0x0][0x618] ;  /* 0x0001860000047ab9 */ /* 0x000fc60000000800 */
[----:B------:R-:W-:Y:S01]  /*54c0*/  IMAD R5, R5, UR5, R4 ;  /* 0x0000000505057c24 */ /* 0x000fe2000f8e0204 */
[----:B------:R-:W-:Y:S01]  /*54d0*/  ULDC UR5, c[0x0][0x154] ;  /* 0x0000550000057ab9 */ /* 0x000fe20000000800 */
[----:B0-----:R-:W-:Y:S02]  /*54e0*/  IMAD.MOV R4, RZ, RZ, -R14 ;  /* 0x000000ffff047224 */ /* 0x001fe400078e0a0e */
[----:B------:R-:W0:Y:S01]  /*54f0*/  LDC R14, c[0x0][0x148] ;  /* 0x00005200ff0e7b82 */ /* 0x000e220000000800 */
[----:B------:R-:W-:Y:S02]  /*5500*/  IMAD.IADD R3, R3, 0x1, R5 ;  /* 0x0000000103037824 */ /* 0x000fe400078e0205 */
[----:B-1----:R-:W-:Y:S01]  /*5510*/  IMAD R11, R12, R4, R11 ;  /* 0x000000040c0b7224 */ /* 0x002fe200078e020b */
[----:B------:R-:W-:Y:S02]  /*5520*/  I2FP.F32.U32 R4, R9 ;  /* 0x0000000900047245 */ /* 0x000fe40000201000 */
[----:B------:R-:W-:-:S02]  /*5530*/  SHF.R.U64 R12, R2, UR4, R3 ;  /* 0x00000004020c7c19 */ /* 0x000fc40008001203 */
[----:B------:R-:W-:Y:S01]  /*5540*/  SHF.R.U32.HI R3, RZ, UR4, R3 ;  /* 0x00000004ff037c19 */ /* 0x000fe20008011603 */
[----:B------:R-:W-:Y:S01]  /*5550*/  FMUL R4, R4, UR5 ;  /* 0x0000000504047c20 */ /* 0x000fe20008400000 */
[----:B------:R-:W-:Y:S02]  /*5560*/  ULDC UR4, c[0x0][0x608] ;  /* 0x0001820000047ab9 */ /* 0x000fe40000000800 */
[--C-:B------:R-:W-:Y:S01]  /*5570*/  SHF.R.U64 R15, R12, UR4, R3.reuse ;  /* 0x000000040c0f7c19 */ /* 0x100fe20008001203 */
[----:B------:R1:W2:Y:S01]  /*5580*/  F2I.U32.TRUNC.NTZ R20, R4 ;  /* 0x0000000400147305 */ /* 0x0002a2000020f000 */
[----:B------:R-:W-:Y:S01]  /*5590*/  SHF.R.U32.HI R2, RZ, UR4, R3 ;  /* 0x00000004ff027c19 */ /* 0x000fe20008011603 */
[----:B------:R-:W-:-:S03]  /*55a0*/  ULDC UR4, c[0x0][0x658] ;  /* 0x0001960000047ab9 */ /* 0x000fc60000000800 */
[--C-:B------:R-:W-:Y:S02]  /*55b0*/  SHF.R.U64 R13, R15, UR4, R2.reuse ;  /* 0x000000040f0d7c19 */ /* 0x100fe40008001202 */
[----:B------:R-:W-:-:S03]  /*55c0*/  SHF.R.U32.HI R19, RZ, UR4, R2 ;  /* 0x00000004ff137c19 */ /* 0x000fc60008011602 */
[----:B------:R-:W-:Y:S02]  /*55d0*/  IMAD.MOV.U32 R2, RZ, RZ, R13 ;  /* 0x000000ffff027224 */ /* 0x000fe400078e000d */
[----:B------:R-:W-:Y:S01]  /*55e0*/  IMAD.MOV.U32 R3, RZ, RZ, R19 ;  /* 0x000000ffff037224 */ /* 0x000fe200078e0013 */
[----:B-1----:R-:W-:Y:S06]  /*55f0*/  @!P1 BRA `(.L_x_111) ;  /* 0x0000000000289947 */ /* 0x002fec0003800000 */
        /* <DEDUP_REMOVED lines=10> */
.L_x_111:
[----:B------:R-:W1:Y:S01]  /*56a0*/  LDC R4, c[0x0][0x65c] ;  /* 0x00019700ff047b82 */ /* 0x000e620000000800 */
[----:B------:R-:W-:Y:S01]  /*56b0*/  ULDC UR4, c[0x0][0x648] ;  /* 0x0001920000047ab9 */ /* 0x000fe20000000800 */
[----:B------:R-:W-:Y:S01]  /*56c0*/  LOP3.LUT R15, R15, UR16, RZ, 0xc0, !PT ;  /* 0x000000100f0f7c12 */ /* 0x000fe2000f8ec0ff */
[----:B--2---:R-:W-:Y:S01]  /*56d0*/  IMAD.MOV R20, RZ, RZ, -R20 ;  /* 0x000000ffff147224 */ /* 0x004fe200078e0a14 */
[----:B------:R-:W-:Y:S01]  /*56e0*/  SHF.R.U64 R2, R2, UR4, R3 ;  /* 0x0000000402027c19 */ /* 0x000fe20008001203 */
[----:B------:R-:W-:Y:S01]  /*56f0*/  ULDC UR4, c[0x0][0x638] ;  /* 0x00018e0000047ab9 */ /* 0x000fe20000000800 */
[----:B------:R-:W-:Y:S01]  /*5700*/  LOP3.LUT R12, R12, UR15, RZ, 0xc0, !PT ;  /* 0x0000000f0c0c7c12 */ /* 0x000fe2000f8ec0ff */
[----:B------:R-:W-:Y:S01]  /*5710*/  ULDC UR5, c[0x0][0x610] ;  /* 0x0001840000057ab9 */ /* 0x000fe20000000800 */
[----:B------:R-:W-:Y:S01]  /*5720*/  IMAD.MOV.U32 R3, RZ, RZ, 0x1 ;  /* 0x00000001ff037424 */ /* 0x000fe200078e00ff */
[----:B-1----:R-:W-:Y:S01]  /*5730*/  ISETP.NE.AND P1, PT, R4, 0x1, PT ;  /* 0x000000010400780c */ /* 0x002fe20003f25270 */
[----:B------:R-:W-:-:S02]  /*5740*/  IMAD.MOV R4, RZ, RZ, -R2 ;  /* 0x000000ffff047224 */ /* 0x000fc400078e0a02 */
[----:B------:R-:W-:Y:S02]  /*5750*/  IMAD R2, R2, UR17, R15 ;  /* 0x0000001102027c24 */ /* 0x000fe4000f8e020f */
[----:B------:R-:W-:Y:S01]  /*5760*/  IMAD R13, R4, UR4, R13 ;  /* 0x00000004040d7c24 */ /* 0x000fe2000f8e020d */
[----:B------:R-:W-:-:S07]  /*5770*/  ULDC UR4, c[0x0][0x600] ;  /* 0x0001800000047ab9 */ /* 0x000fce0000000800 */
[----:B0-----:R-:W-:-:S04]  /*5780*/  @P1 IMAD R11, R14, R20, R9 ;  /* 0x000000140e0b1224 */ /* 0x001fc800078e0209 */
[----:B------:R-:W-:Y:S02]  /*5790*/  IMAD R11, R2, UR5, R11 ;  /* 0x00000005020b7c24 */ /* 0x000fe4000f8e020b */
[----:B------:R-:W-:-:S05]  /*57a0*/  IMAD R2, R13, UR4, R12 ;  /* 0x000000040d027c24 */ /* 0x000fca000f8e020c */
[----:B------:R-:W-:Y:S02]  /*57b0*/  SEL R22, R2, R11, !P1 ;  /* 0x0000000b02167207 */ /* 0x000fe40004800000 */
[----:B------:R-:W-:Y:S01]  /*57c0*/  SEL R19, R11, R2, !P1 ;  /* 0x000000020b137207 */ /* 0x000fe20004800000 */
[----:B------:R-:W-:-:S07]  /*57d0*/  IMAD.MOV.U32 R2, RZ, RZ, R10 ;  /* 0x000000ffff027224 */ /* 0x000fce00078e000a */
.L_x_109:
[----:B------:R-:W-:Y:S05]  /*57e0*/  BSYNC B1 ;  /* 0x0000000000017941 */ /* 0x000fea0003800000 */
.L_x_108:
[----:B------:R-:W-:-:S13]  /*57f0*/  LOP3.LUT P1, RZ, R3, 0xff, RZ, 0xc0, !PT ;  /* 0x000000ff03ff7812 */ /* 0x000fda000782c0ff */
[----:B------:R-:W-:Y:S05]  /*5800*/  @P1 BRA `(.L_x_112) ;  /* 0xfffffff400341947 */ /* 0x000fea000383ffff */
[----:B------:R-:W-:Y:S05]  /*5810*/  BSYNC B0 ;  /* 0x0000000000007941 */ /* 0x000fea0003800000 */
.L_x_100:
[----:B------:R-:W-:-:S03]  /*5820*/  UMOV UR4, 0xffffffff ;  /* 0xffffffff00047882 */ /* 0x000fc60000000000 */
[----:B------:R-:W-:Y:S05]  /*5830*/  BRA.DIV UR4, `(.L_x_113) ;  /* 0x0000000a04a87947 */ /* 0x000fea000b800000 */
[----:B------:R-:W-:-:S13]  /*5840*/  ELECT P6, URZ, PT ;  /* 0x00000000003f782f */ /* 0x000fda00038c0000 */
.L_x_139:
[----:B------:R-:W-:Y:S04]  /*5850*/  BSSY B0, `(.L_x_114) ;  /* 0x0000085000007945 */ /* 0x000fe80003800000 */
[----:B------:R-:W-:Y:S05]  /*5860*/  @!P6 BRA `(.L_x_115) ;  /* 0x00000008000ce947 */ /* 0x000fea0003800000 */
[----:B------:R-:W-:-:S04]  /*5870*/  LOP3.LUT R16, R16, 0x2, RZ, 0xfc, !PT ;  /* 0x0000000210107812 */ /* 0x000fc800078efcff */
[----:B------:R-:W-:-:S13]  /*5880*/  ISETP.NE.AND P0, PT, R16, 0x3, PT ;  /* 0x000000031000780c */ /* 0x000fda0003f05270 */
[----:B------:R-:W-:Y:S05]  /*5890*/  @!P0 BRA `(.L_x_116) ;  /* 0x0000000000048947 */ /* 0x000fea0003800000 */
[----:B------:R-:W-:Y:S01]  /*58a0*/  BPT.TRAP 0x1 ;  /* 0x000000040000795c */ /* 0x000fe20000300000 */
.L_x_116:
[----:B------:R-:W0:Y:S01]  /*58b0*/  S2R R3, SR_CgaCtaId ;  /* 0x0000000000037919 */ /* 0x000e220000008800 */
[----:B------:R-:W-:Y:S02]  /*58c0*/  MOV R2, 0x400 ;  /* 0x0000040000027802 */ /* 0x000fe40000000f00 */
[----:B------:R-:W-:Y:S02]  /*58d0*/  SHF.L.U32 R4, R0, 0x1f, RZ ;  /* 0x0000001f00047819 */ /* 0x000fe400000006ff */
[----:B0-----:R-:W-:-:S05]  /*58e0*/  LEA R2, R3, R2, 0x18 ;  /* 0x0000000203027211 */ /* 0x001fca00078ec0ff */
[----:B------:R-:W-:-:S04]  /*58f0*/  VIADD R2, R2, 0x70 ;  /* 0x0000007002027836 */ /* 0x000fc80000000000 */
[C---:B------:R-:W-:Y:S02]  /*5900*/  IMAD R9, R7.reuse, 0x8, R2 ;  /* 0x0000000807097824 */ /* 0x040fe400078e0202 */
[----:B------:R-:W-:Y:S02]  /*5910*/  VIADD R7, R7, 0x1 ;  /* 0x0000000107077836 */ /* 0x000fe40000000000 */
[----:B------:R-:W0:Y:S03]  /*5920*/  SYNCS.PHASECHK.TRANS64.TRYWAIT P0, [R9+URZ], R4 ;  /* 0x00000004090075a7 */ /* 0x000e26000800017f */
[----:B------:R-:W-:-:S04]  /*5930*/  ISETP.NE.AND P1, PT, R7, 0xe, PT ;  /* 0x0000000e0700780c */ /* 0x000fc80003f25270 */
[----:B------:R-:W-:Y:S02]  /*5940*/  SEL R3, RZ, 0x1, P1 ;  /* 0x00000001ff037807 */ /* 0x000fe40000800000 */
[----:B------:R-:W-:Y:S02]  /*5950*/  SEL R7, R7, RZ, P1 ;  /* 0x000000ff07077207 */ /* 0x000fe40000800000 */
[----:B------:R-:W-:-:S03]  /*5960*/  LOP3.LUT R6, R0, R3, RZ, 0x3c, !PT ;  /* 0x0000000300067212 */ /* 0x000fc600078e3cff */
[----:B------:R-:W-:Y:S01]  /*5970*/  IMAD R8, R7, 0x8, R2 ;  /* 0x0000000807087824 */ /* 0x000fe200078e0202 */
[----:B------:R-:W-:Y:S01]  /*5980*/  SHF.L.U32 R5, R6, 0x1f, RZ ;  /* 0x0000001f06057819 */ /* 0x000fe200000006ff */
[----:B0-----:R-:W-:Y:S06]  /*5990*/  @!P0 BRA `(.L_x_117) ;  /* 0x0000000800708947 */ /* 0x001fec0003800000 */
.L_x_140:
[----:B------:R-:W1:Y:S01]  /*59a0*/  SYNCS.PHASECHK.TRANS64.TRYWAIT P0, [R8+URZ], R5 ;  /* 0x00000005080075a7 */ /* 0x000e62000800017f */
[----:B------:R-:W-:-:S05]  /*59b0*/  VIADD R0, R7, 0x1 ;  /* 0x0000000107007836 */ /* 0x000fca0000000000 */
[----:B------:R-:W-:-:S04]  /*59c0*/  ISETP.NE.AND P1, PT, R0, 0xe, PT ;  /* 0x0000000e0000780c */ /* 0x000fc80003f25270 */
[----:B------:R-:W-:Y:S02]  /*59d0*/  SEL R3, RZ, 0x1, P1 ;  /* 0x00000001ff037807 */ /* 0x000fe40000800000 */
[----:B------:R-:W-:Y:S02]  /*59e0*/  SEL R7, R0, RZ, P1 ;  /* 0x000000ff00077207 */ /* 0x000fe40000800000 */
[----:B------:R-:W-:-:S03]  /*59f0*/  LOP3.LUT R6, R6, R3, RZ, 0x3c, !PT ;  /* 0x0000000306067212 */ /* 0x000fc600078e3cff */
[----:B0-----:R-:W-:Y:S01]  /*5a00*/  IMAD R9, R7, 0x8, R2 ;  /* 0x0000000807097824 */ /* 0x001fe200078e0202 */
[----:B------:R-:W-:Y:S01]  /*5a10*/  SHF.L.U32 R4, R6, 0x1f, RZ ;  /* 0x0000001f06047819 */ /* 0x000fe200000006ff */
[----:B-1----:R-:W-:Y:S06]  /*5a20*/  @!P0 BRA `(.L_x_118) ;  /* 0x0000000800608947 */ /* 0x002fec0003800000 */
.L_x_141:
        /* <DEDUP_REMOVED lines=9> */
.L_x_142:
        /* <DEDUP_REMOVED lines=9> */
.L_x_143:
        /* <DEDUP_REMOVED lines=9> */
.L_x_144:
        /* <DEDUP_REMOVED lines=9> */
.L_x_145:
        /* <DEDUP_REMOVED lines=9> */
.L_x_146:
        /* <DEDUP_REMOVED lines=9> */
.L_x_147:
        /* <DEDUP_REMOVED lines=9> */
.L_x_148:
        /* <DEDUP_REMOVED lines=9> */
.L_x_149:
        /* <DEDUP_REMOVED lines=9> */
.L_x_150:
[----:B------:R-:W1:Y:S01]  /*5f40*/  SYNCS.PHASECHK.TRANS64.TRYWAIT P0, [R8+URZ], R5 ;  /* 0x00000005080075a7 */ /* 0x000e62000800017f */
[----:B------:R-:W-:-:S05]  /*5f50*/  VIADD R0, R7, 0x1 ;  /* 0x0000000107007836 */ /* 0x000fca0000000000 */
[----:B------:R-:W-:-:S04]  /*5f60*/  ISETP.NE.AND P1, PT, R0, 0xe, PT ;  /* 0x0000000e0000780c */ /* 0x000fc80003f25270 */
[----:B------:R-:W-:Y:S02]  /*5f70*/  SEL R3, RZ, 0x1, P1 ;  /* 0x00000001ff037807 */ /* 0x000fe40000800000 */
[----:B------:R-:W-:Y:S02]  /*5f80*/  SEL R7, R0, RZ, P1 ;  /* 0x000000ff00077207 */ /* 0x000fe40000800000 */
[----:B0-----:R-:W-:-:S03]  /*5f90*/  LOP3.LUT R9, R6, R3, RZ, 0x3c, !PT ;  /* 0x0000000306097212 */ /* 0x001fc600078e3cff */
[----:B------:R-:W-:Y:S01]  /*5fa0*/  IMAD R11, R7, 0x8, R2 ;  /* 0x00000008070b7824 */ /* 0x000fe200078e0202 */
[----:B------:R-:W-:Y:S01]  /*5fb0*/  SHF.L.U32 R6, R9, 0x1f, RZ ;  /* 0x0000001f09067819 */ /* 0x000fe200000006ff */
[----:B-1----:R-:W-:Y:S06]  /*5fc0*/  @!P0 BRA `(.L_x_128) ;  /* 0x0000000400c08947 */ /* 0x002fec0003800000 */
.L_x_151:
[----:B------:R-:W1:Y:S01]  /*5fd0*/  SYNCS.PHASECHK.TRANS64.TRYWAIT P0, [R11+URZ], R6 ;  /* 0x000000060b0075a7 */ /* 0x000e62000800017f */
[----:B------:R-:W-:-:S05]  /*5fe0*/  VIADD R0, R7, 0x1 ;  /* 0x0000000107007836 */ /* 0x000fca0000000000 */
[----:B------:R-:W-:-:S04]  /*5ff0*/  ISETP.NE.AND P1, PT, R0, 0xe, PT ;  /* 0x0000000e0000780c */ /* 0x000fc80003f25270 */
[----:B------:R-:W-:Y:S02]  /*6000*/  SEL R4, RZ, 0x1, P1 ;  /* 0x00000001ff047807 */ /* 0x000fe40000800000 */
[----:B------:R-:W-:Y:S02]  /*6010*/  SEL R3, R0, RZ, P1 ;  /* 0x000000ff00037207 */ /* 0x000fe40000800000 */
[----:B------:R-:W-:Y:S01]  /*6020*/  LOP3.LUT R0, R9, R4, RZ, 0x3c, !PT ;  /* 0x0000000409007212 */ /* 0x000fe200078e3cff */
[----:B-1----:R-:W-:Y:S06]  /*6030*/  @!P0 BRA `(.L_x_129) ;  /* 0x0000000400b88947 */ /* 0x002fec0003800000 */
.L_x_152:
[----:B------:R-:W-:Y:S01]  /*6040*/  IMAD R3, R3, 0x8, R2 ;  /* 0x0000000803037824 */ /* 0x000fe200078e0202 */
[----:B------:R-:W-:-:S07]  /*6050*/  SHF.L.U32 R0, R0, 0x1f, RZ ;  /* 0x0000001f00007819 */ /* 0x000fce00000006ff */
.L_x_130:
[----:B--2---:R2:W3:Y:S02]  /*6060*/  SYNCS.PHASECHK.TRANS64.TRYWAIT P0, [R3+URZ], R0 ;  /* 0x00000000030075a7 */ /* 0x0044e4000800017f */
[----:B---3--:R-:W-:Y:S05]  /*6070*/  @!P0 NANOSLEEP.SYNCS 0x989680 ;  /* 0x009896800000895d */ /* 0x008fea0003900000 */
[----:B------:R-:W3:Y:S02]  /*6080*/  @!P0 SYNCS.PHASECHK.TRANS64 P0, [R3+URZ], R0 ;  /* 0x00000000030085a7 */ /* 0x000ee4000800007f */
[----:B---3--:R-:W-:Y:S05]  /*6090*/  @!P0 BRA `(.L_x_130) ;  /* 0xfffffffc00f08947 */ /* 0x008fea000383ffff */
.L_x_115:
[----:B------:R-:W-:Y:S05]  /*60a0*/  BSYNC B0 ;  /* 0x0000000000007941 */ /* 0x000fea0003800000 */
.L_x_114:
[----:B------:R-:W-:Y:S05]  /*60b0*/  EXIT ;  /* 0x000000000000794d */ /* 0x000fea0003800000 */
.L_x_16:
[----:B-1----:R1:W2:Y:S02]  /*60c0*/  SYNCS.PHASECHK.TRANS64.TRYWAIT P0, [R63+URZ], R0 ;  /* 0x000000003f0075a7 */ /* 0x0022a4000800017f */
[----:B--2---:R-:W-:Y:S05]  /*60d0*/  @!P0 NANOSLEEP.SYNCS 0x989680 ;  /* 0x009896800000895d */ /* 0x004fea0003900000 */
[----:B------:R-:W2:Y:S02]  /*60e0*/  @!P0 SYNCS.PHASECHK.TRANS64 P0, [R63+URZ], R0 ;  /* 0x000000003f0085a7 */ /* 0x000ea4000800007f */
[----:B--2---:R-:W-:Y:S05]  /*60f0*/  @!P0 BRA `(.L_x_16) ;  /* 0xfffffffc00f08947 */ /* 0x004fea000383ffff */
[----:B------:R-:W-:Y:S05]  /*6100*/  BRA `(.L_x_131) ;  /* 0xffffffb4005c7947 */ /* 0x000fea000383ffff */
.L_x_21:
[----:B--2---:R2:W3:Y:S02]  /*6110*/  SYNCS.PHASECHK.TRANS64.TRYWAIT P1, [R3+URZ], R0 ;  /* 0x00000000030075a7 */ /* 0x0044e4000802017f */
[----:B---3--:R-:W-:Y:S05]  /*6120*/  @!P1 NANOSLEEP.SYNCS 0x989680 ;  /* 0x009896800000995d */ /* 0x008fea0003900000 */
[----:B------:R-:W3:Y:S02]  /*6130*/  @!P1 SYNCS.PHASECHK.TRANS64 P1, [R3+URZ], R0 ;  /* 0x00000000030095a7 */ /* 0x000ee4000802007f */
[----:B---3--:R-:W-:Y:S05]  /*6140*/  @!P1 BRA `(.L_x_21) ;  /* 0xfffffffc00f09947 */ /* 0x008fea000383ffff */
[----:B------:R-:W-:Y:S05]  /*6150*/  BRA `(.L_x_20) ;  /* 0xffffffb400c07947 */ /* 0x000fea000383ffff */
.L_x_26:
[----:B--2---:R-:W-:-:S04]  /*6160*/  IMAD.U32 R4, RZ, RZ, UR4 ;  /* 0x00000004ff047e24 */ /* 0x004fc8000f8e00ff */
[----:B------:R2:W3:Y:S03]  /*6170*/  SYNCS.PHASECHK.TRANS64.TRYWAIT P1, [R4+URZ], R3 ;  /* 0x00000003040075a7 */ /* 0x0004e6000802017f */
[----:B---3--:R-:W-:Y:S05]  /*6180*/  @!P1 NANOSLEEP.SYNCS 0x989680 ;  /* 0x009896800000995d */ /* 0x008fea0003900000 */
[----:B------:R-:W3:Y:S02]  /*6190*/  @!P1 SYNCS.PHASECHK.TRANS64 P1, [R4+URZ], R3 ;  /* 0x00000003040095a7 */ /* 0x000ee4000802007f */
[----:B---3--:R-:W-:Y:S05]  /*61a0*/  @!P1 BRA `(.L_x_26) ;  /* 0xfffffffc00ec9947 */ /* 0x008fea000383ffff */
[----:B------:R-:W-:Y:S05]  /*61b0*/  BRA `(.L_x_25) ;  /* 0xffffffb800787947 */ /* 0x000fea000383ffff */
.L_x_32:
[----:B---3--:R3:W4:Y:S02]  /*61c0*/  SYNCS.PHASECHK.TRANS64.TRYWAIT P0, [R63+URZ+0x10], R0 ;  /* 0x000010003f0075a7 */ /* 0x008724000800017f */
[----:B----4-:R-:W-:Y:S05]  /*61d0*/  @!P0 NANOSLEEP.SYNCS 0x989680 ;  /* 0x009896800000895d */ /* 0x010fea0003900000 */
[----:B------:R-:W4:Y:S02]  /*61e0*/  @!P0 SYNCS.PHASECHK.TRANS64 P0, [R63+URZ+0x10], R0 ;  /* 0x000010003f0085a7 */ /* 0x000f24000800007f */
[----:B----4-:R-:W-:Y:S05]  /*61f0*/  @!P0 BRA `(.L_x_32) ;  /* 0xfffffffc00f08947 */ /* 0x010fea000383ffff */
[----:B------:R-:W-:Y:S05]  /*6200*/  BRA `(.L_x_132) ;  /* 0xffffffbc00b87947 */ /* 0x000fea000383ffff */
.L_x_101:
[----:B------:R-:W-:Y:S01]  /*6210*/  BSSY B1, `(.L_x_133) ;  /* 0x0000006000017945 */ /* 0x000fe20003800000 */
[----:B------:R-:W-:-:S07]  /*6220*/  IMAD.MOV.U32 R15, RZ, RZ, -0x1 ;  /* 0xffffffffff0f7424 */ /* 0x000fce00078e00ff */
[----:B-----5:R-:W-:Y:S05]  /*6230*/  WARPSYNC.COLLECTIVE R15, `(.L_x_134) ;  /* 0x000000000f0c7348 */ /* 0x020fea0003c00000 */
[----:B------:R-:W-:Y:S02]  /*6240*/  ELECT P6, UR62, PT ;  /* 0x00000000003e782f */ /* 0x000fe400038c0000 */
[----:B------:R-:W-:Y:S01]  /*6250*/  MOV R14, UR62 ;  /* 0x0000003e000e7c02 */ /* 0x000fe20008000f00 */
[----:B-----5:R-:W-:Y:S10]  /*6260*/  ENDCOLLECTIVE ;  /* 0x000000000000791b */ /* 0x020ff40003800000 */
.L_x_134:
[----:B------:R-:W-:Y:S05]  /*6270*/  BSYNC B1 ;  /* 0x0000000000017941 */ /* 0x000fea0003800000 */
.L_x_133:
[----:B------:R-:W-:Y:S05]  /*6280*/  BRA `(.L_x_135) ;  /* 0xffffffe800a07947 */ /* 0x000fea000383ffff */
.L_x_104:
[----:B0-----:R0:W1:Y:S02]  /*6290*/  SYNCS.PHASECHK.TRANS64.TRYWAIT P1, [R10+URZ+0x70], R5 ;  /* 0x000070050a0075a7 */ /* 0x001064000802017f */
[----:B-1----:R-:W-:Y:S05]  /*62a0*/  @!P1 NANOSLEEP.SYNCS 0x989680 ;  /* 0x009896800000995d */ /* 0x002fea0003900000 */
[----:B------:R-:W1:Y:S02]  /*62b0*/  @!P1 SYNCS.PHASECHK.TRANS64 P1, [R10+URZ+0x70], R5 ;  /* 0x000070050a0095a7 */ /* 0x000e64000802007f */
[----:B-1----:R-:W-:Y:S05]  /*62c0*/  @!P1 BRA `(.L_x_104) ;  /* 0xfffffffc00f09947 */ /* 0x002fea000383ffff */
[----:B------:R-:W-:Y:S05]  /*62d0*/  BRA `(.L_x_136) ;  /* 0xffffffe800d47947 */ /* 0x000fea000383ffff */
.L_x_113:
[----:B------:R-:W-:Y:S01]  /*62e0*/  BSSY B0, `(.L_x_137) ;  /* 0x0000006000007945 */ /* 0x000fe20003800000 */
[----:B------:R-:W-:-:S07]  /*62f0*/  IMAD.MOV.U32 R15, RZ, RZ, -0x1 ;  /* 0xffffffffff0f7424 */ /* 0x000fce00078e00ff */
[----:B-----5:R-:W-:Y:S05]  /*6300*/  WARPSYNC.COLLECTIVE R15, `(.L_x_138) ;  /* 0x000000000f0c7348 */ /* 0x020fea0003c00000 */
[----:B------:R-:W-:Y:S02]  /*6310*/  ELECT P6, UR62, PT ;  /* 0x00000000003e782f */ /* 0x000fe400038c0000 */
[----:B------:R-:W-:Y:S01]  /*6320*/  MOV R14, UR62 ;  /* 0x0000003e000e7c02 */ /* 0x000fe20008000f00 */
[----:B-----5:R-:W-:Y:S10]  /*6330*/  ENDCOLLECTIVE ;  /* 0x000000000000791b */ /* 0x020ff40003800000 */
.L_x_138:
[----:B------:R-:W-:Y:S05]  /*6340*/  BSYNC B0 ;  /* 0x0000000000007941 */ /* 0x000fea0003800000 */
.L_x_137:
[----:B------:R-:W-:Y:S05]  /*6350*/  BRA `(.L_x_139) ;  /* 0xfffffff4003c7947 */ /* 0x000fea000383ffff */
.L_x_117:
[----:B0-----:R0:W1:Y:S02]  /*6360*/  SYNCS.PHASECHK.TRANS64.TRYWAIT P0, [R9+URZ], R4 ;  /* 0x00000004090075a7 */ /* 0x001064000800017f */
[----:B-1----:R-:W-:Y:S05]  /*6370*/  @!P0 NANOSLEEP.SYNCS 0x989680 ;  /* 0x009896800000895d */ /* 0x002fea0003900000 */
[----:B------:R-:W1:Y:S02]  /*6380*/  @!P0 SYNCS.PHASECHK.TRANS64 P0, [R9+URZ], R4 ;  /* 0x00000004090085a7 */ /* 0x000e64000800007f */
[----:B-1----:R-:W-:Y:S05]  /*6390*/  @!P0 BRA `(.L_x_117) ;  /* 0xfffffffc00f08947 */ /* 0x002fea000383ffff */
[----:B------:R-:W-:Y:S05]  /*63a0*/  BRA `(.L_x_140) ;  /* 0xfffffff4007c7947 */ /* 0x000fea000383ffff */
.L_x_118:
[----:B0-----:R0:W1:Y:S02]  /*63b0*/  SYNCS.PHASECHK.TRANS64.TRYWAIT P0, [R8+URZ], R5 ;  /* 0x00000005080075a7 */ /* 0x001064000800017f */
[----:B-1----:R-:W-:Y:S05]  /*63c0*/  @!P0 NANOSLEEP.SYNCS 0x989680 ;  /* 0x009896800000895d */ /* 0x002fea0003900000 */
[----:B------:R-:W1:Y:S02]  /*63d0*/  @!P0 SYNCS.PHASECHK.TRANS64 P0, [R8+URZ], R5 ;  /* 0x00000005080085a7 */ /* 0x000e64000800007f */
[----:B-1----:R-:W-:Y:S05]  /*63e0*/  @!P0 BRA `(.L_x_118) ;  /* 0xfffffffc00f08947 */ /* 0x002fea000383ffff */
[----:B------:R-:W-:Y:S05]  /*63f0*/  BRA `(.L_x_141) ;  /* 0xfffffff4008c7947 */ /* 0x000fea000383ffff */
.L_x_119:
[----:B0-----:R0:W1:Y:S02]  /*6400*/  SYNCS.PHASECHK.TRANS64.TRYWAIT P0, [R9+URZ], R4 ;  /* 0x00000004090075a7 */ /* 0x001064000800017f */
[----:B-1----:R-:W-:Y:S05]  /*6410*/  @!P0 NANOSLEEP.SYNCS 0x989680 ;  /* 0x009896800000895d */ /* 0x002fea0003900000 */
[----:B------:R-:W1:Y:S02]  /*6420*/  @!P0 SYNCS.PHASECHK.TRANS64 P0, [R9+URZ], R4 ;  /* 0x00000004090085a7 */ /* 0x000e64000800007f */
[----:B-1----:R-:W-:Y:S05]  /*6430*/  @!P0 BRA `(.L_x_119) ;  /* 0xfffffffc00f08947 */ /* 0x002fea000383ffff */
[----:B------:R-:W-:Y:S05]  /*6440*/  BRA `(.L_x_142) ;  /* 0xfffffff4009c7947 */ /* 0x000fea000383ffff */
.L_x_120:
[----:B0-----:R0:W1:Y:S02]  /*6450*/  SYNCS.PHASECHK.TRANS64.TRYWAIT P0, [R8+URZ], R5 ;  /* 0x00000005080075a7 */ /* 0x001064000800017f */
[----:B-1----:R-:W-:Y:S05]  /*6460*/  @!P0 NANOSLEEP.SYNCS 0x989680 ;  /* 0x009896800000895d */ /* 0x002fea0003900000 */
[----:B------:R-:W1:Y:S02]  /*6470*/  @!P0 SYNCS.PHASECHK.TRANS64 P0, [R8+URZ], R5 ;  /* 0x00000005080085a7 */ /* 0x000e64000800007f */
[----:B-1----:R-:W-:Y:S05]  /*6480*/  @!P0 BRA `(.L_x_120) ;  /* 0xfffffffc00f08947 */ /* 0x002fea000383ffff */
[----:B------:R-:W-:Y:S05]  /*6490*/  BRA `(.L_x_143) ;  /* 0xfffffff400ac7947 */ /* 0x000fea000383ffff */
.L_x_121:
[----:B0-----:R0:W1:Y:S02]  /*64a0*/  SYNCS.PHASECHK.TRANS64.TRYWAIT P0, [R9+URZ], R4 ;  /* 0x00000004090075a7 */ /* 0x001064000800017f */
[----:B-1----:R-:W-:Y:S05]  /*64b0*/  @!P0 NANOSLEEP.SYNCS 0x989680 ;  /* 0x009896800000895d */ /* 0x002fea0003900000 */
[----:B------:R-:W1:Y:S02]  /*64c0*/  @!P0 SYNCS.PHASECHK.TRANS64 P0, [R9+URZ], R4 ;  /* 0x00000004090085a7 */ /* 0x000e64000800007f */
[----:B-1----:R-:W-:Y:S05]  /*64d0*/  @!P0 BRA `(.L_x_121) ;  /* 0xfffffffc00f08947 */ /* 0x002fea000383ffff */
[----:B------:R-:W-:Y:S05]  /*64e0*/  BRA `(.L_x_144) ;  /* 0xfffffff400bc7947 */ /* 0x000fea000383ffff */
.L_x_122:
[----:B0-----:R0:W1:Y:S02]  /*64f0*/  SYNCS.PHASECHK.TRANS64.TRYWAIT P0, [R8+URZ], R5 ;  /* 0x00000005080075a7 */ /* 0x001064000800017f */
[----:B-1----:R-:W-:Y:S05]  /*6500*/  @!P0 NANOSLEEP.SYNCS 0x989680 ;  /* 0x009896800000895d */ /* 0x002fea0003900000 */
[----:B------:R-:W1:Y:S02]  /*6510*/  @!P0 SYNCS.PHASECHK.TRANS64 P0, [R8+URZ], R5 ;  /* 0x00000005080085a7 */ /* 0x000e64000800007f */
[----:B-1----:R-:W-:Y:S05]  /*6520*/  @!P0 BRA `(.L_x_122) ;  /* 0xfffffffc00f08947 */ /* 0x002fea000383ffff */
[----:B------:R-:W-:Y:S05]  /*6530*/  BRA `(.L_x_145) ;  /* 0xfffffff400cc7947 */ /* 0x000fea000383ffff */
.L_x_123:
[----:B0-----:R0:W1:Y:S02]  /*6540*/  SYNCS.PHASECHK.TRANS64.TRYWAIT P0, [R9+URZ], R4 ;  /* 0x00000004090075a7 */ /* 0x001064000800017f */
[----:B-1----:R-:W-:Y:S05]  /*6550*/  @!P0 NANOSLEEP.SYNCS 0x989680 ;  /* 0x009896800000895d */ /* 0x002fea0003900000 */
[----:B------:R-:W1:Y:S02]  /*6560*/  @!P0 SYNCS.PHASECHK.TRANS64 P0, [R9+URZ], R4 ;  /* 0x00000004090085a7 */ /* 0x000e64000800007f */
[----:B-1----:R-:W-:Y:S05]  /*6570*/  @!P0 BRA `(.L_x_123) ;  /* 0xfffffffc00f08947 */ /* 0x002fea000383ffff */
[----:B------:R-:W-:Y:S05]  /*6580*/  BRA `(.L_x_146) ;  /* 0xfffffff400dc7947 */ /* 0x000fea000383ffff */
.L_x_124:
[----:B0-----:R0:W1:Y:S02]  /*6590*/  SYNCS.PHASECHK.TRANS64.TRYWAIT P0, [R8+URZ], R5 ;  /* 0x00000005080075a7 */ /* 0x001064000800017f */
[----:B-1----:R-:W-:Y:S05]  /*65a0*/  @!P0 NANOSLEEP.SYNCS 0x989680 ;  /* 0x009896800000895d */ /* 0x002fea0003900000 */
[----:B------:R-:W1:Y:S02]  /*65b0*/  @!P0 SYNCS.PHASECHK.TRANS64 P0, [R8+URZ], R5 ;  /* 0x00000005080085a7 */ /* 0x000e64000800007f */
[----:B-1----:R-:W-:Y:S05]  /*65c0*/  @!P0 BRA `(.L_x_124) ;  /* 0xfffffffc00f08947 */ /* 0x002fea000383ffff */
[----:B------:R-:W-:Y:S05]  /*65d0*/  BRA `(.L_x_147) ;  /* 0xfffffff400ec7947 */ /* 0x000fea000383ffff */
.L_x_125:
[----:B0-----:R0:W1:Y:S02]  /*65e0*/  SYNCS.PHASECHK.TRANS64.TRYWAIT P0, [R9+URZ], R4 ;  /* 0x00000004090075a7 */ /* 0x001064000800017f */
[----:B-1----:R-:W-:Y:S05]  /*65f0*/  @!P0 NANOSLEEP.SYNCS 0x989680 ;  /* 0x009896800000895d */ /* 0x002fea0003900000 */
[----:B------:R-:W1:Y:S02]  /*6600*/  @!P0 SYNCS.PHASECHK.TRANS64 P0, [R9+URZ], R4 ;  /* 0x00000004090085a7 */ /* 0x000e64000800007f */
[----:B-1----:R-:W-:Y:S05]  /*6610*/  @!P0 BRA `(.L_x_125) ;  /* 0xfffffffc00f08947 */ /* 0x002fea000383ffff */
[----:B------:R-:W-:Y:S05]  /*6620*/  BRA `(.L_x_148) ;  /* 0xfffffff400fc7947 */ /* 0x000fea000383ffff */
.L_x_126:
[----:B0-----:R0:W1:Y:S02]  /*6630*/  SYNCS.PHASECHK.TRANS64.TRYWAIT P0, [R8+URZ], R5 ;  /* 0x00000005080075a7 */ /* 0x001064000800017f */
[----:B-1----:R-:W-:Y:S05]  /*6640*/  @!P0 NANOSLEEP.SYNCS 0x989680 ;  /* 0x009896800000895d */ /* 0x002fea0003900000 */
[----:B------:R-:W1:Y:S02]  /*6650*/  @!P0 SYNCS.PHASECHK.TRANS64 P0, [R8+URZ], R5 ;  /* 0x00000005080085a7 */ /* 0x000e64000800007f */
[----:B-1----:R-:W-:Y:S05]  /*6660*/  @!P0 BRA `(.L_x_126) ;  /* 0xfffffffc00f08947 */ /* 0x002fea000383ffff */
[----:B------:R-:W-:Y:S05]  /*6670*/  BRA `(.L_x_149) ;  /* 0xfffffff8000c7947 */ /* 0x000fea000383ffff */
.L_x_127:
[----:B0-----:R0:W1:Y:S02]  /*6680*/  SYNCS.PHASECHK.TRANS64.TRYWAIT P0, [R9+URZ], R4 ;  /* 0x00000004090075a7 */ /* 0x001064000800017f */
[----:B-1----:R-:W-:Y:S05]  /*6690*/  @!P0 NANOSLEEP.SYNCS 0x989680 ;  /* 0x009896800000895d */ /* 0x002fea0003900000 */
[----:B------:R-:W1:Y:S02]  /*66a0*/  @!P0 SYNCS.PHASECHK.TRANS64 P0, [R9+URZ], R4 ;  /* 0x00000004090085a7 */ /* 0x000e64000800007f */
[----:B-1----:R-:W-:Y:S05]  /*66b0*/  @!P0 BRA `(.L_x_127) ;  /* 0xfffffffc00f08947 */ /* 0x002fea000383ffff */
[----:B------:R-:W-:Y:S05]  /*66c0*/  BRA `(.L_x_150) ;  /* 0xfffffff8001c7947 */ /* 0x000fea000383ffff */
.L_x_128:
[----:B0-----:R0:W1:Y:S02]  /*66d0*/  SYNCS.PHASECHK.TRANS64.TRYWAIT P0, [R8+URZ], R5 ;  /* 0x00000005080075a7 */ /* 0x001064000800017f */
[----:B-1----:R-:W-:Y:S05]  /*66e0*/  @!P0 NANOSLEEP.SYNCS 0x989680 ;  /* 0x009896800000895d */ /* 0x002fea0003900000 */
[----:B------:R-:W1:Y:S02]  /*66f0*/  @!P0 SYNCS.PHASECHK.TRANS64 P0, [R8+URZ], R5 ;  /* 0x00000005080085a7 */ /* 0x000e64000800007f */
[----:B-1----:R-:W-:Y:S05]  /*6700*/  @!P0 BRA `(.L_x_128) ;  /* 0xfffffffc00f08947 */ /* 0x002fea000383ffff */
[----:B------:R-:W-:Y:S05]  /*6710*/  BRA `(.L_x_151) ;  /* 0xfffffff8002c7947 */ /* 0x000fea000383ffff */
.L_x_129:
[----:B-1----:R1:W2:Y:S02]  /*6720*/  SYNCS.PHASECHK.TRANS64.TRYWAIT P0, [R11+URZ], R6 ;  /* 0x000000060b0075a7 */ /* 0x0022a4000800017f */
[----:B--2---:R-:W-:Y:S05]  /*6730*/  @!P0 NANOSLEEP.SYNCS 0x989680 ;  /* 0x009896800000895d */ /* 0x004fea0003900000 */
[----:B------:R-:W2:Y:S02]  /*6740*/  @!P0 SYNCS.PHASECHK.TRANS64 P0, [R11+URZ], R6 ;  /* 0x000000060b0085a7 */ /* 0x000ea4000800007f */
[----:B--2---:R-:W-:Y:S05]  /*6750*/  @!P0 BRA `(.L_x_129) ;  /* 0xfffffffc00f08947 */ /* 0x004fea000383ffff */
[----:B------:R-:W-:Y:S05]  /*6760*/  BRA `(.L_x_152) ;  /* 0xfffffff800347947 */ /* 0x000fea000383ffff */
.L_x_153:
[----:B------:R-:W-:-:S00]  /*6770*/  BRA `(.L_x_153) ;  /* 0xfffffffc00fc7947 */ /* 0x000fc0000383ffff */
[----:B------:R-:W-:-:S00]  /*6780*/  NOP ;  /* 0x0000000000007918 */ /* 0x000fc00000000000 */
[----:B------:R-:W-:-:S00]  /*6790*/  NOP ;  /* 0x0000000000007918 */ /* 0x000fc00000000000 */
[----:B------:R-:W-:-:S00]  /*67a0*/  NOP ;  /* 0x0000000000007918 */ /* 0x000fc00000000000 */
[----:B------:R-:W-:-:S00]  /*67b0*/  NOP ;  /* 0x0000000000007918 */ /* 0x000fc00000000000 */
[----:B------:R-:W-:-:S00]  /*67c0*/  NOP ;  /* 0x0000000000007918 */ /* 0x000fc00000000000 */
[----:B------:R-:W-:-:S00]  /*67d0*/  NOP ;  /* 0x0000000000007918 */ /* 0x000fc00000000000 */
[----:B------:R-:W-:-:S00]  /*67e0*/  NOP ;  /* 0x0000000000007918 */ /* 0x000fc00000000000 */
[----:B------:R-:W-:-:S00]  /*67f0*/  NOP ;  /* 0x0000000000007918 */ /* 0x000fc00000000000 */
.L_x_154:


//--------------------- .nv.global.init           --------------------------
	.section	.nv.global.init,"aw",@progbits
.nv.global.init:
	.type		$str$22,@object
	.size		$str$22,($str$23 - $str$22)
$str$22:
        /*0000*/ 	.byte	0x6b, 0x5f, 0x74, 0x69, 0x6c, 0x65, 0x5f, 0x63, 0x6f, 0x75, 0x6e, 0x74, 0x20, 0x3e, 0x3d, 0x20
        /*0010*/ 	.byte	0x31, 0x00
	.type		$str$23,@object
	.size		$str$23,(__unnamed_1 - $str$23)
$str$23:
        /*0012*/ 	.byte	0x2f, 0x74, 0x6d, 0x70, 0x2f, 0x63, 0x75, 0x74, 0x6c, 0x61, 0x73, 0x73, 0x5f, 0x73, 0x77, 0x65
        /*0022*/ 	.byte	0x65, 0x70, 0x5f, 0x73, 0x72, 0x63, 0x2f, 0x69, 0x6e, 0x63, 0x6c, 0x75, 0x64, 0x65, 0x2f, 0x63
        /*0032*/ 	.byte	0x75, 0x74, 0x6c, 0x61, 0x73, 0x73, 0x2f, 0x67, 0x65, 0x6d, 0x6d, 0x2f, 0x63, 0x6f, 0x6c, 0x6c
        /*0042*/ 	.byte	0x65, 0x63, 0x74, 0x69, 0x76, 0x65, 0x2f, 0x73, 0x6d, 0x39, 0x30, 0x5f, 0x6d, 0x6d, 0x61, 0x5f
        /*0052*/ 	.byte	0x74, 0x6d, 0x61, 0x5f, 0x67, 0x6d, 0x6d, 0x61, 0x5f, 0x73, 0x73, 0x5f, 0x77, 0x61, 0x72, 0x70
        /*0062*/ 	.byte	0x73, 0x70, 0x65, 0x63, 0x69, 0x61, 0x6c, 0x69, 0x7a, 0x65, 0x64, 0x2e, 0x68, 0x70, 0x70, 0x00
	.type		__unnamed_1,@object
	.size		__unnamed_1,(.L_0 - __unnamed_1)
__unnamed_1:
        /*0072*/ 	.byte	0x76, 0x6f, 0x69, 0x64, 0x20, 0x63, 0x75, 0x74, 0x6c, 0x61, 0x73, 0x73, 0x3a, 0x3a, 0x67, 0x65
        /* <DEDUP_REMOVED lines=179> */
        /*0bb2*/ 	.byte	0x69, 0x74, 0x79, 0x5d, 0x00
.L_0:


//--------------------- .nv.shared._ZN7cutlass13device_kernelINS_4gemm6kernel13GemmUniversalIN4cute5tupleIJiiiiEEENS1_10collective13CollectiveMmaINS1_34MainloopSm90TmaGmmaWarpSpecializedILi14ENS5_IJNS4_1CILi1EEESB_SB_EEENS1_32KernelTmaWarpSpecializedPingpongEEENS5_IJNSA_ILi64EEESF_SF_EEENS_6half_tENS5_IJlSB_lEEESH_SI_NS4_8TiledMMAINS4_8MMA_AtomIJNS4_4SM904GMMA25MMA_64x64x16_F32F16F16_SSILNSM_5MajorE0ELSO_0ELNSM_7ScaleInE1ELSP_1EEEEEENS4_6LayoutISC_NS5_IJNSA_ILi0EEEST_ST_EEEEENS5_IJNS4_10UnderscoreESW_SW_EEEEENS4_13SM90_TMA_LOADENS4_14ComposedLayoutINS4_7SwizzleILi3ELi4ELi3EEENS4_18smem_ptr_flag_bitsILi16EEENSS_INS5_IJNSA_ILi8EEESF_EEENS5_IJSF_SB_EEEEEEEvNS4_8identityESZ_S19_vS1A_EENS_8epilogue10collective6detail29Sm90TmaWarpSpecializedAdapterINS1D_15DefaultEpilogueISH_SI_SI_NS1C_6thread17LinearCombinationISH_Li1EffLNS1H_9ScaleType4KindE0ELNS_15FloatRoundStyleE2ESH_EENS1_15EpilogueDefaultEEEEEvvEEEEvNT_6ParamsE --------------------------
	.section	.nv.shared._ZN7cutlass13device_kernelINS_4gemm6kernel13GemmUniversalIN4cute5tupleIJiiiiEEENS1_10collective13CollectiveMmaINS1_34MainloopSm90TmaGmmaWarpSpecializedILi14ENS5_IJNS4_1CILi1EEESB_SB_EEENS1_32KernelTmaWarpSpecializedPingpongEEENS5_IJNSA_ILi64EEESF_SF_EEENS_6half_tENS5_IJlSB_lEEESH_SI_NS4_8TiledMMAINS4_8MMA_AtomIJNS4_4SM904GMMA25MMA_64x64x16_F32F16F16_SSILNSM_5MajorE0ELSO_0ELNSM_7ScaleInE1ELSP_1EEEEEENS4_6LayoutISC_NS5_IJNSA_ILi0EEEST_ST_EEEEENS5_IJNS4_10UnderscoreESW_SW_EEEEENS4_13SM90_TMA_LOADENS4_14ComposedLayoutINS4_7SwizzleILi3ELi4ELi3EEENS4_18smem_ptr_flag_bitsILi16EEENSS_INS5_IJNSA_ILi8EEESF_EEENS5_IJSF_SB_EEEEEEEvNS4_8identityESZ_S19_vS1A_EENS_8epilogue10collective6detail29Sm90TmaWarpSpecializedAdapterINS1D_15DefaultEpilogueISH_SI_SI_NS1C_6thread17LinearCombinationISH_Li1EffLNS1H_9ScaleType4KindE0ELNS_15FloatRoundStyleE2ESH_EENS1_15EpilogueDefaultEEEEEvvEEEEvNT_6ParamsE,"aw",@nobits
	.sectionflags	@""
	.align	16
	.zero		1024


//--------------------- .nv.shared.reserved.0     --------------------------
	.section	.nv.shared.reserved.0,"aw",@nobits
	.weak		__nv_reservedSMEM_offset_0_alias
	.size		__nv_reservedSMEM_offset_0_alias, 0, 0
	.other		__nv_reservedSMEM_offset_0_alias,@"STO_CUDA_RESERVED_SHARED STV_DEFAULT"
__nv_reservedSMEM_offset_0_alias:
	.zero		0


//--------------------- .nv.global                --------------------------
	.section	.nv.global,"aw",@nobits
.nv.global:
	.type		_ZN40_INTERNAL_5e4b49a6_4_k_cu_ebb75cc6_208054cute1_E,@object
	.size		_ZN40_INTERNAL_5e4b49a6_4_k_cu_ebb75cc6_208054cute1_E,(_ZN40_INTERNAL_5e4b49a6_4_k_cu_ebb75cc6_208054cuda3std3__45__cpo6cbeginE - _ZN40_INTERNAL_5e4b49a6_4_k_cu_ebb75cc6_208054cute1_E)
_ZN40_INTERNAL_5e4b49a6_4_k_cu_ebb75cc6_208054cute1_E:
	.zero		1
	.type		_ZN40_INTERNAL_5e4b49a6_4_k_cu_ebb75cc6_208054cuda3std3__45__cpo6cbeginE,@object
	.size		_ZN40_INTERNAL_5e4b49a6_4_k_cu_ebb75cc6_208054cuda3std3__45__cpo6cbeginE,(_ZN40_INTERNAL_5e4b49a6_4_k_cu_ebb75cc6_208054cuda3std3__48in_placeE - _ZN40_INTERNAL_5e4b49a6_4_k_cu_ebb75cc6_208054cuda3std3__45__cpo6cbeginE)
_ZN40_INTERNAL_5e4b49a6_4_k_cu_ebb75cc6_208054cuda3std3__45__cpo6cbeginE:
	.zero		1
	.type		_ZN40_INTERNAL_5e4b49a6_4_k_cu_ebb75cc6_208054cuda3std3__48in_placeE,@object
	.size		_ZN40_INTERNAL_5e4b49a6_4_k_cu_ebb75cc6_208054cuda3std3__48in_placeE,(_ZN40_INTERNAL_5e4b49a6_4_k_cu_ebb75cc6_208054cuda3std6ranges3__45__cpo9iter_moveE - _ZN40_INTERNAL_5e4b49a6_4_k_cu_ebb75cc6_208054cuda3std3__48in_placeE)
_ZN40_INTERNAL_5e4b49a6_4_k_cu_ebb75cc6_208054cuda3std3__48in_placeE:
	.zero		1
	.type		_ZN40_INTERNAL_5e4b49a6_4_k_cu_ebb75cc6_208054cuda3std6ranges3__45__cpo9iter_moveE,@object
	.size		_ZN40_INTERNAL_5e4b49a6_4_k_cu_ebb75cc6_208054cuda3std6ranges3__45__cpo9iter_moveE,(_ZN40_INTERNAL_5e4b49a6_4_k_cu_ebb75cc6_208054cuda3std3__45__cpo5beginE - _ZN40_INTERNAL_5e4b49a6_4_k_cu_ebb75cc6_208054cuda3std6ranges3__45__cpo9iter_moveE)
_ZN40_INTERNAL_5e4b49a6_4_k_cu_ebb75cc6_208054cuda3std6ranges3__45__cpo9iter_moveE:
	.zero		1
	.type		_ZN40_INTERNAL_5e4b49a6_4_k_cu_ebb75cc6_208054cuda3std3__45__cpo5beginE,@object
	.size		_ZN40_INTERNAL_5e4b49a6_4_k_cu_ebb75cc6_208054cuda3std3__45__cpo5beginE,(_ZN40_INTERNAL_5e4b49a6_4_k_cu_ebb75cc6_208054cuda3std3__442_GLOBAL__N__5e4b49a6_4_k_cu_ebb75cc6_208056ignoreE - _ZN40_INTERNAL_5e4b49a6_4_k_cu_ebb75cc6_208054cuda3std3__45__cpo5beginE)
_ZN40_INTERNAL_5e4b49a6_4_k_cu_ebb75cc6_208054cuda3std3__45__cpo5beginE:
	.zero		1
	.type		_ZN40_INTERNAL_5e4b49a6_4_k_cu_ebb75cc6_208054cuda3std3__442_GLOBAL__N__5e4b49a6_4_k_cu_ebb75cc6_208056ignoreE,@object
	.size		_ZN40_INTERNAL_5e4b49a6_4_k_cu_ebb75cc6_208054cuda3std3__442_GLOBAL__N__5e4b49a6_4_k_cu_ebb75cc6_208056ignoreE,(_ZN40_INTERNAL_5e4b49a6_4_k_cu_ebb75cc6_208054cute7productE - _ZN40_INTERNAL_5e4b49a6_4_k_cu_ebb75cc6_208054cuda3std3__442_GLOBAL__N__5e4b49a6_4_k_cu_ebb75cc6_208056ignoreE)
_ZN40_INTERNAL_5e4b49a6_4_k_cu_ebb75cc6_208054cuda3std3__442_GLOBAL__N__5e4b49a6_4_k_cu_ebb75cc6_208056ignoreE:
	.zero		1
	.type		_ZN40_INTERNAL_5e4b49a6_4_k_cu_ebb75cc6_208054cute7productE,@object
	.size		_ZN40_INTERNAL_5e4b49a6_4_k_cu_ebb75cc6_208054cute7productE,(_ZN40_INTERNAL_5e4b49a6_4_k_cu_ebb75cc6_208054cuda3std3__45__cpo3endE - _ZN40_INTERNAL_5e4b49a6_4_k_cu_ebb75cc6_208054cute7productE)
_ZN40_INTERNAL_5e4b49a6_4_k_cu_ebb75cc6_208054cute7productE:
	.zero		1
	.type		_ZN40_INTERNAL_5e4b49a6_4_k_cu_ebb75cc6_208054cuda3std3__45__cpo3endE,@object
	.size		_ZN40_INTERNAL_5e4b49a6_4_k_cu_ebb75cc6_208054cuda3std3__45__cpo3endE,(_ZN40_INTERNAL_5e4b49a6_4_k_cu_ebb75cc6_208054cuda3std3__419piecewise_constructE - _ZN40_INTERNAL_5e4b49a6_4_k_cu_ebb75cc6_208054cuda3std3__45__cpo3endE)
_ZN40_INTERNAL_5e4b49a6_4_k_cu_ebb75cc6_208054cuda3std3__45__cpo3endE:
	.zero		1
	.type		_ZN40_INTERNAL_5e4b49a6_4_k_cu_ebb75cc6_208054cuda3std3__419piecewise_constructE,@object
	.size		_ZN40_INTERNAL_5e4b49a6_4_k_cu_ebb75cc6_208054cuda3std3__419piecewise_constructE,(_ZN40_INTERNAL_5e4b49a6_4_k_cu_ebb75cc6_208054cuda3std3__45__cpo4cendE - _ZN40_INTERNAL_5e4b49a6_4_k_cu_ebb75cc6_208054cuda3std3__419piecewise_constructE)
_ZN40_INTERNAL_5e4b49a6_4_k_cu_ebb75cc6_208054cuda3std3__419piecewise_constructE:
	.zero		1
	.type		_ZN40_INTERNAL_5e4b49a6_4_k_cu_ebb75cc6_208054cuda3std3__45__cpo4cendE,@object
	.size		_ZN40_INTERNAL_5e4b49a6_4_k_cu_ebb75cc6_208054cuda3std3__45__cpo4cendE,(_ZN40_INTERNAL_5e4b49a6_4_k_cu_ebb75cc6_208054cuda3std6ranges3__45__cpo4swapE - _ZN40_INTERNAL_5e4b49a6_4_k_cu_ebb75cc6_208054cuda3std3__45__cpo4cendE)
_ZN40_INTERNAL_5e4b49a6_4_k_cu_ebb75cc6_208054cuda3std3__45__cpo4cendE:
	.zero		1
	.type		_ZN40_INTERNAL_5e4b49a6_4_k_cu_ebb75cc6_208054cuda3std6ranges3__45__cpo4swapE,@object
	.size		_ZN40_INTERNAL_5e4b49a6_4_k_cu_ebb75cc6_208054cuda3std6ranges3__45__cpo4swapE,(.L_8 - _ZN40_INTERNAL_5e4b49a6_4_k_cu_ebb75cc6_208054cuda3std6ranges3__45__cpo4swapE)
_ZN40_INTERNAL_5e4b49a6_4_k_cu_ebb75cc6_208054cuda3std6ranges3__45__cpo4swapE:
	.zero		1
.L_8:


//--------------------- .nv.constant0._ZN7cutlass13device_kernelINS_4gemm6kernel13GemmUniversalIN4cute5tupleIJiiiiEEENS1_10collective13CollectiveMmaINS1_34MainloopSm90TmaGmmaWarpSpecializedILi14ENS5_IJNS4_1CILi1EEESB_SB_EEENS1_32KernelTmaWarpSpecializedPingpongEEENS5_IJNSA_ILi64EEESF_SF_EEENS_6half_tENS5_IJlSB_lEEESH_SI_NS4_8TiledMMAINS4_8MMA_AtomIJNS4_4SM904GMMA25MMA_64x64x16_F32F16F16_SSILNSM_5MajorE0ELSO_0ELNSM_7ScaleInE1ELSP_1EEEEEENS4_6LayoutISC_NS5_IJNSA_ILi0EEEST_ST_EEEEENS5_IJNS4_10UnderscoreESW_SW_EEEEENS4_13SM90_TMA_LOADENS4_14ComposedLayoutINS4_7SwizzleILi3ELi4ELi3EEENS4_18smem_ptr_flag_bitsILi16EEENSS_INS5_IJNSA_ILi8EEESF_EEENS5_IJSF_SB_EEEEEEEvNS4_8identityESZ_S19_vS1A_EENS_8epilogue10collective6detail29Sm90TmaWarpSpecializedAdapterINS1D_15DefaultEpilogueISH_SI_SI_NS1C_6thread17LinearCombinationISH_Li1EffLNS1H_9ScaleType4KindE0ELNS_15FloatRoundStyleE2ESH_EENS1_15EpilogueDefaultEEEEEvvEEEEvNT_6ParamsE --------------------------
	.section	.nv.constant0._ZN7cutlass13device_kernelINS_4gemm6kernel13GemmUniversalIN4cute5tupleIJiiiiEEENS1_10collective13CollectiveMmaINS1_34MainloopSm90TmaGmmaWarpSpecializedILi14ENS5_IJNS4_1CILi1EEESB_SB_EEENS1_32KernelTmaWarpSpecializedPingpongEEENS5_IJNSA_ILi64EEESF_SF_EEENS_6half_tENS5_IJlSB_lEEESH_SI_NS4_8TiledMMAINS4_8MMA_AtomIJNS4_4SM904GMMA25MMA_64x64x16_F32F16F16_SSILNSM_5MajorE0ELSO_0ELNSM_7ScaleInE1ELSP_1EEEEEENS4_6LayoutISC_NS5_IJNSA_ILi0EEEST_ST_EEEEENS5_IJNS4_10UnderscoreESW_SW_EEEEENS4_13SM90_TMA_LOADENS4_14ComposedLayoutINS4_7SwizzleILi3ELi4ELi3EEENS4_18smem_ptr_flag_bitsILi16EEENSS_INS5_IJNSA_ILi8EEESF_EEENS5_IJSF_SB_EEEEEEEvNS4_8identityESZ_S19_vS1A_EENS_8epilogue10collective6detail29Sm90TmaWarpSpecializedAdapterINS1D_15DefaultEpilogueISH_SI_SI_NS1C_6thread17LinearCombinationISH_Li1EffLNS1H_9ScaleType4KindE0ELNS_15FloatRoundStyleE2ESH_EENS1_15EpilogueDefaultEEEEEvvEEEEvNT_6ParamsE,"a",@progbits
	.sectionflags	@""
	.align	4
.nv.constant0._ZN7cutlass13device_kernelINS_4gemm6kernel13GemmUniversalIN4cute5tupleIJiiiiEEENS1_10collective13CollectiveMmaINS1_34MainloopSm90TmaGmmaWarpSpecializedILi14ENS5_IJNS4_1CILi1EEESB_SB_EEENS1_32KernelTmaWarpSpecializedPingpongEEENS5_IJNSA_ILi64EEESF_SF_EEENS_6half_tENS5_IJlSB_lEEESH_SI_NS4_8TiledMMAINS4_8MMA_AtomIJNS4_4SM904GMMA25MMA_64x64x16_F32F16F16_SSILNSM_5MajorE0ELSO_0ELNSM_7ScaleInE1ELSP_1EEEEEENS4_6LayoutISC_NS5_IJNSA_ILi0EEEST_ST_EEEEENS5_IJNS4_10UnderscoreESW_SW_EEEEENS4_13SM90_TMA_LOADENS4_14ComposedLayoutINS4_7SwizzleILi3ELi4ELi3EEENS4_18smem_ptr_flag_bitsILi16EEENSS_INS5_IJNSA_ILi8EEESF_EEENS5_IJSF_SB_EEEEEEEvNS4_8identityESZ_S19_vS1A_EENS_8epilogue10collective6detail29Sm90TmaWarpSpecializedAdapterINS1D_15DefaultEpilogueISH_SI_SI_NS1C_6thread17LinearCombinationISH_Li1EffLNS1H_9ScaleType4KindE0ELNS_15FloatRoundStyleE2ESH_EENS1_15EpilogueDefaultEEEEEvvEEEEvNT_6ParamsE:
	.zero		1664


//--------------------- SYMBOLS --------------------------

	.type		.nv.reservedSmem.offset0,@object
	.size		.nv.reservedSmem.offset0,0x4
	.type		__assertfail,@function
